//
// Generated by NVIDIA NVVM Compiler
//
// Compiler Build ID: CL-36424714
// Cuda compilation tools, release 13.0, V13.0.88
// Based on NVVM 20.0.0
//

.version 9.0
.target sm_100
.address_size 64

	// .globl	_Z12updateBodiesP4Bodyi

.visible .entry _Z12updateBodiesP4Bodyi(
	.param .u64 .ptr .align 1 _Z12updateBodiesP4Bodyi_param_0,
	.param .u32 _Z12updateBodiesP4Bodyi_param_1
)
{
	.reg .pred 	%p<18>;
	.reg .b32 	%r<44>;
	.reg .b32 	%f<464>;
	.reg .b64 	%rd<33>;

	ld.param.u64 	%rd8, [_Z12updateBodiesP4Bodyi_param_0];
	ld.param.u32 	%r24, [_Z12updateBodiesP4Bodyi_param_1];
	cvta.to.global.u64 	%rd1, %rd8;
	mov.u32 	%r25, %tid.x;
	mov.u32 	%r26, %ctaid.x;
	mov.u32 	%r27, %ntid.x;
	mad.lo.s32 	%r1, %r26, %r27, %r25;
	setp.ge.s32 	%p1, %r1, %r24;
	@%p1 bra 	$L__BB0_25;
	setp.lt.s32 	%p2, %r1, 1;
	mov.f32 	%f434, 0f00000000;
	mov.b32 	%r38, 0;
	mov.f32 	%f435, %f434;
	mov.f32 	%f436, %f434;
	@%p2 bra 	$L__BB0_10;
	mul.wide.u32 	%rd9, %r1, 28;
	add.s64 	%rd10, %rd1, %rd9;
	ld.global.f32 	%f1, [%rd10];
	ld.global.f32 	%f2, [%rd10+4];
	ld.global.f32 	%f3, [%rd10+8];
	min.s32 	%r30, %r1, %r24;
	max.s32 	%r38, %r30, 1;
	and.b32  	%r3, %r38, 3;
	setp.lt.s32 	%p3, %r30, 4;
	mov.f32 	%f436, 0f00000000;
	mov.b32 	%r37, 0;
	mov.f32 	%f435, %f436;
	mov.f32 	%f434, %f436;
	@%p3 bra 	$L__BB0_5;
	and.b32  	%r37, %r38, 2147483644;
	neg.s32 	%r35, %r37;
	add.s64 	%rd31, %rd1, 56;
	mov.f32 	%f436, 0f00000000;
$L__BB0_4:
	.pragma "nounroll";
	ld.global.f32 	%f80, [%rd31+-56];
	sub.f32 	%f81, %f80, %f1;
	ld.global.f32 	%f82, [%rd31+-52];
	sub.f32 	%f83, %f82, %f2;
	ld.global.f32 	%f84, [%rd31+-48];
	sub.f32 	%f85, %f84, %f3;
	mul.f32 	%f86, %f83, %f83;
	fma.rn.f32 	%f87, %f81, %f81, %f86;
	fma.rn.f32 	%f88, %f85, %f85, %f87;
	add.f32 	%f89, %f88, 0f2EDBE6FE;
	sqrt.rn.f32 	%f90, %f89;
	ld.global.f32 	%f91, [%rd31+-32];
	mul.f32 	%f92, %f91, 0f2E92C4F8;
	div.rn.f32 	%f93, %f92, %f89;
	mul.f32 	%f94, %f81, %f93;
	div.rn.f32 	%f95, %f94, %f90;
	add.f32 	%f96, %f434, %f95;
	mul.f32 	%f97, %f83, %f93;
	div.rn.f32 	%f98, %f97, %f90;
	add.f32 	%f99, %f435, %f98;
	mul.f32 	%f100, %f85, %f93;
	div.rn.f32 	%f101, %f100, %f90;
	add.f32 	%f102, %f436, %f101;
	ld.global.f32 	%f103, [%rd31+-28];
	sub.f32 	%f104, %f103, %f1;
	ld.global.f32 	%f105, [%rd31+-24];
	sub.f32 	%f106, %f105, %f2;
	ld.global.f32 	%f107, [%rd31+-20];
	sub.f32 	%f108, %f107, %f3;
	mul.f32 	%f109, %f106, %f106;
	fma.rn.f32 	%f110, %f104, %f104, %f109;
	fma.rn.f32 	%f111, %f108, %f108, %f110;
	add.f32 	%f112, %f111, 0f2EDBE6FE;
	sqrt.rn.f32 	%f113, %f112;
	ld.global.f32 	%f114, [%rd31+-4];
	mul.f32 	%f115, %f114, 0f2E92C4F8;
	div.rn.f32 	%f116, %f115, %f112;
	mul.f32 	%f117, %f104, %f116;
	div.rn.f32 	%f118, %f117, %f113;
	add.f32 	%f119, %f96, %f118;
	mul.f32 	%f120, %f106, %f116;
	div.rn.f32 	%f121, %f120, %f113;
	add.f32 	%f122, %f99, %f121;
	mul.f32 	%f123, %f108, %f116;
	div.rn.f32 	%f124, %f123, %f113;
	add.f32 	%f125, %f102, %f124;
	ld.global.f32 	%f126, [%rd31];
	sub.f32 	%f127, %f126, %f1;
	ld.global.f32 	%f128, [%rd31+4];
	sub.f32 	%f129, %f128, %f2;
	ld.global.f32 	%f130, [%rd31+8];
	sub.f32 	%f131, %f130, %f3;
	mul.f32 	%f132, %f129, %f129;
	fma.rn.f32 	%f133, %f127, %f127, %f132;
	fma.rn.f32 	%f134, %f131, %f131, %f133;
	add.f32 	%f135, %f134, 0f2EDBE6FE;
	sqrt.rn.f32 	%f136, %f135;
	ld.global.f32 	%f137, [%rd31+24];
	mul.f32 	%f138, %f137, 0f2E92C4F8;
	div.rn.f32 	%f139, %f138, %f135;
	mul.f32 	%f140, %f127, %f139;
	div.rn.f32 	%f141, %f140, %f136;
	add.f32 	%f142, %f119, %f141;
	mul.f32 	%f143, %f129, %f139;
	div.rn.f32 	%f144, %f143, %f136;
	add.f32 	%f145, %f122, %f144;
	mul.f32 	%f146, %f131, %f139;
	div.rn.f32 	%f147, %f146, %f136;
	add.f32 	%f148, %f125, %f147;
	ld.global.f32 	%f149, [%rd31+28];
	sub.f32 	%f150, %f149, %f1;
	ld.global.f32 	%f151, [%rd31+32];
	sub.f32 	%f152, %f151, %f2;
	ld.global.f32 	%f153, [%rd31+36];
	sub.f32 	%f154, %f153, %f3;
	mul.f32 	%f155, %f152, %f152;
	fma.rn.f32 	%f156, %f150, %f150, %f155;
	fma.rn.f32 	%f157, %f154, %f154, %f156;
	add.f32 	%f158, %f157, 0f2EDBE6FE;
	sqrt.rn.f32 	%f159, %f158;
	ld.global.f32 	%f160, [%rd31+52];
	mul.f32 	%f161, %f160, 0f2E92C4F8;
	div.rn.f32 	%f162, %f161, %f158;
	mul.f32 	%f163, %f150, %f162;
	div.rn.f32 	%f164, %f163, %f159;
	add.f32 	%f434, %f142, %f164;
	mul.f32 	%f165, %f152, %f162;
	div.rn.f32 	%f166, %f165, %f159;
	add.f32 	%f435, %f145, %f166;
	mul.f32 	%f167, %f154, %f162;
	div.rn.f32 	%f168, %f167, %f159;
	add.f32 	%f436, %f148, %f168;
	add.s32 	%r35, %r35, 4;
	add.s64 	%rd31, %rd31, 112;
	setp.ne.s32 	%p4, %r35, 0;
	@%p4 bra 	$L__BB0_4;
$L__BB0_5:
	setp.eq.s32 	%p5, %r3, 0;
	@%p5 bra 	$L__BB0_10;
	setp.eq.s32 	%p6, %r3, 1;
	@%p6 bra 	$L__BB0_8;
	mul.wide.u32 	%rd11, %r37, 28;
	add.s64 	%rd12, %rd1, %rd11;
	ld.global.f32 	%f170, [%rd12];
	sub.f32 	%f171, %f170, %f1;
	ld.global.f32 	%f172, [%rd12+4];
	sub.f32 	%f173, %f172, %f2;
	ld.global.f32 	%f174, [%rd12+8];
	sub.f32 	%f175, %f174, %f3;
	mul.f32 	%f176, %f173, %f173;
	fma.rn.f32 	%f177, %f171, %f171, %f176;
	fma.rn.f32 	%f178, %f175, %f175, %f177;
	add.f32 	%f179, %f178, 0f2EDBE6FE;
	sqrt.rn.f32 	%f180, %f179;
	ld.global.f32 	%f181, [%rd12+24];
	mul.f32 	%f182, %f181, 0f2E92C4F8;
	div.rn.f32 	%f183, %f182, %f179;
	mul.f32 	%f184, %f171, %f183;
	div.rn.f32 	%f185, %f184, %f180;
	add.f32 	%f186, %f434, %f185;
	mul.f32 	%f187, %f173, %f183;
	div.rn.f32 	%f188, %f187, %f180;
	add.f32 	%f189, %f435, %f188;
	mul.f32 	%f190, %f175, %f183;
	div.rn.f32 	%f191, %f190, %f180;
	add.f32 	%f192, %f436, %f191;
	ld.global.f32 	%f193, [%rd12+28];
	sub.f32 	%f194, %f193, %f1;
	ld.global.f32 	%f195, [%rd12+32];
	sub.f32 	%f196, %f195, %f2;
	ld.global.f32 	%f197, [%rd12+36];
	sub.f32 	%f198, %f197, %f3;
	mul.f32 	%f199, %f196, %f196;
	fma.rn.f32 	%f200, %f194, %f194, %f199;
	fma.rn.f32 	%f201, %f198, %f198, %f200;
	add.f32 	%f202, %f201, 0f2EDBE6FE;
	sqrt.rn.f32 	%f203, %f202;
	ld.global.f32 	%f204, [%rd12+52];
	mul.f32 	%f205, %f204, 0f2E92C4F8;
	div.rn.f32 	%f206, %f205, %f202;
	mul.f32 	%f207, %f194, %f206;
	div.rn.f32 	%f208, %f207, %f203;
	add.f32 	%f434, %f186, %f208;
	mul.f32 	%f209, %f196, %f206;
	div.rn.f32 	%f210, %f209, %f203;
	add.f32 	%f435, %f189, %f210;
	mul.f32 	%f211, %f198, %f206;
	div.rn.f32 	%f212, %f211, %f203;
	add.f32 	%f436, %f192, %f212;
	add.s32 	%r37, %r37, 2;
$L__BB0_8:
	and.b32  	%r31, %r38, 1;
	setp.eq.b32 	%p7, %r31, 1;
	not.pred 	%p8, %p7;
	@%p8 bra 	$L__BB0_10;
	mul.wide.u32 	%rd13, %r37, 28;
	add.s64 	%rd14, %rd1, %rd13;
	ld.global.f32 	%f213, [%rd14];
	sub.f32 	%f214, %f213, %f1;
	ld.global.f32 	%f215, [%rd14+4];
	sub.f32 	%f216, %f215, %f2;
	ld.global.f32 	%f217, [%rd14+8];
	sub.f32 	%f218, %f217, %f3;
	mul.f32 	%f219, %f216, %f216;
	fma.rn.f32 	%f220, %f214, %f214, %f219;
	fma.rn.f32 	%f221, %f218, %f218, %f220;
	add.f32 	%f222, %f221, 0f2EDBE6FE;
	sqrt.rn.f32 	%f223, %f222;
	ld.global.f32 	%f224, [%rd14+24];
	mul.f32 	%f225, %f224, 0f2E92C4F8;
	div.rn.f32 	%f226, %f225, %f222;
	mul.f32 	%f227, %f214, %f226;
	div.rn.f32 	%f228, %f227, %f223;
	add.f32 	%f434, %f434, %f228;
	mul.f32 	%f229, %f216, %f226;
	div.rn.f32 	%f230, %f229, %f223;
	add.f32 	%f435, %f435, %f230;
	mul.f32 	%f231, %f218, %f226;
	div.rn.f32 	%f232, %f231, %f223;
	add.f32 	%f436, %f436, %f232;
$L__BB0_10:
	setp.ge.s32 	%p9, %r38, %r24;
	@%p9 bra 	$L__BB0_14;
	setp.eq.s32 	%p10, %r38, %r1;
	@%p10 bra 	$L__BB0_13;
	mul.wide.u32 	%rd15, %r38, 28;
	add.s64 	%rd16, %rd1, %rd15;
	ld.global.f32 	%f233, [%rd16];
	mul.wide.s32 	%rd17, %r1, 28;
	add.s64 	%rd18, %rd1, %rd17;
	ld.global.f32 	%f234, [%rd18];
	sub.f32 	%f235, %f233, %f234;
	ld.global.f32 	%f236, [%rd16+4];
	ld.global.f32 	%f237, [%rd18+4];
	sub.f32 	%f238, %f236, %f237;
	ld.global.f32 	%f239, [%rd16+8];
	ld.global.f32 	%f240, [%rd18+8];
	sub.f32 	%f241, %f239, %f240;
	mul.f32 	%f242, %f238, %f238;
	fma.rn.f32 	%f243, %f235, %f235, %f242;
	fma.rn.f32 	%f244, %f241, %f241, %f243;
	add.f32 	%f245, %f244, 0f2EDBE6FE;
	sqrt.rn.f32 	%f246, %f245;
	ld.global.f32 	%f247, [%rd16+24];
	mul.f32 	%f248, %f247, 0f2E92C4F8;
	div.rn.f32 	%f249, %f248, %f245;
	mul.f32 	%f250, %f235, %f249;
	div.rn.f32 	%f251, %f250, %f246;
	add.f32 	%f434, %f434, %f251;
	mul.f32 	%f252, %f238, %f249;
	div.rn.f32 	%f253, %f252, %f246;
	add.f32 	%f435, %f435, %f253;
	mul.f32 	%f254, %f241, %f249;
	div.rn.f32 	%f255, %f254, %f246;
	add.f32 	%f436, %f436, %f255;
$L__BB0_13:
	add.s32 	%r38, %r38, 1;
$L__BB0_14:
	setp.lt.s32 	%p11, %r38, %r24;
	@%p11 bra 	$L__BB0_16;
	mul.wide.s32 	%rd19, %r1, 28;
	add.s64 	%rd20, %rd1, %rd19;
	ld.global.f32 	%f460, [%rd20];
	ld.global.f32 	%f459, [%rd20+4];
	ld.global.f32 	%f458, [%rd20+8];
	bra.uni 	$L__BB0_24;
$L__BB0_16:
	mul.wide.s32 	%rd21, %r1, 28;
	add.s64 	%rd22, %rd1, %rd21;
	ld.global.f32 	%f460, [%rd22];
	ld.global.f32 	%f459, [%rd22+4];
	ld.global.f32 	%f458, [%rd22+8];
	sub.s32 	%r14, %r24, %r38;
	and.b32  	%r15, %r14, 3;
	sub.s32 	%r32, %r38, %r24;
	setp.gt.u32 	%p12, %r32, -4;
	@%p12 bra 	$L__BB0_19;
	and.b32  	%r33, %r14, -4;
	neg.s32 	%r40, %r33;
	mul.wide.u32 	%rd23, %r38, 28;
	add.s64 	%rd24, %rd23, %rd1;
	add.s64 	%rd32, %rd24, 56;
$L__BB0_18:
	.pragma "nounroll";
	ld.global.f32 	%f257, [%rd32+-56];
	sub.f32 	%f258, %f257, %f460;
	ld.global.f32 	%f259, [%rd32+-52];
	sub.f32 	%f260, %f259, %f459;
	ld.global.f32 	%f261, [%rd32+-48];
	sub.f32 	%f262, %f261, %f458;
	mul.f32 	%f263, %f260, %f260;
	fma.rn.f32 	%f264, %f258, %f258, %f263;
	fma.rn.f32 	%f265, %f262, %f262, %f264;
	add.f32 	%f266, %f265, 0f2EDBE6FE;
	sqrt.rn.f32 	%f267, %f266;
	ld.global.f32 	%f268, [%rd32+-32];
	mul.f32 	%f269, %f268, 0f2E92C4F8;
	div.rn.f32 	%f270, %f269, %f266;
	mul.f32 	%f271, %f258, %f270;
	div.rn.f32 	%f272, %f271, %f267;
	add.f32 	%f273, %f434, %f272;
	mul.f32 	%f274, %f260, %f270;
	div.rn.f32 	%f275, %f274, %f267;
	add.f32 	%f276, %f435, %f275;
	mul.f32 	%f277, %f262, %f270;
	div.rn.f32 	%f278, %f277, %f267;
	add.f32 	%f279, %f436, %f278;
	ld.global.f32 	%f280, [%rd32+-28];
	sub.f32 	%f281, %f280, %f460;
	ld.global.f32 	%f282, [%rd32+-24];
	sub.f32 	%f283, %f282, %f459;
	ld.global.f32 	%f284, [%rd32+-20];
	sub.f32 	%f285, %f284, %f458;
	mul.f32 	%f286, %f283, %f283;
	fma.rn.f32 	%f287, %f281, %f281, %f286;
	fma.rn.f32 	%f288, %f285, %f285, %f287;
	add.f32 	%f289, %f288, 0f2EDBE6FE;
	sqrt.rn.f32 	%f290, %f289;
	ld.global.f32 	%f291, [%rd32+-4];
	mul.f32 	%f292, %f291, 0f2E92C4F8;
	div.rn.f32 	%f293, %f292, %f289;
	mul.f32 	%f294, %f281, %f293;
	div.rn.f32 	%f295, %f294, %f290;
	add.f32 	%f296, %f273, %f295;
	mul.f32 	%f297, %f283, %f293;
	div.rn.f32 	%f298, %f297, %f290;
	add.f32 	%f299, %f276, %f298;
	mul.f32 	%f300, %f285, %f293;
	div.rn.f32 	%f301, %f300, %f290;
	add.f32 	%f302, %f279, %f301;
	ld.global.f32 	%f303, [%rd32];
	sub.f32 	%f304, %f303, %f460;
	ld.global.f32 	%f305, [%rd32+4];
	sub.f32 	%f306, %f305, %f459;
	ld.global.f32 	%f307, [%rd32+8];
	sub.f32 	%f308, %f307, %f458;
	mul.f32 	%f309, %f306, %f306;
	fma.rn.f32 	%f310, %f304, %f304, %f309;
	fma.rn.f32 	%f311, %f308, %f308, %f310;
	add.f32 	%f312, %f311, 0f2EDBE6FE;
	sqrt.rn.f32 	%f313, %f312;
	ld.global.f32 	%f314, [%rd32+24];
	mul.f32 	%f315, %f314, 0f2E92C4F8;
	div.rn.f32 	%f316, %f315, %f312;
	mul.f32 	%f317, %f304, %f316;
	div.rn.f32 	%f318, %f317, %f313;
	add.f32 	%f319, %f296, %f318;
	mul.f32 	%f320, %f306, %f316;
	div.rn.f32 	%f321, %f320, %f313;
	add.f32 	%f322, %f299, %f321;
	mul.f32 	%f323, %f308, %f316;
	div.rn.f32 	%f324, %f323, %f313;
	add.f32 	%f325, %f302, %f324;
	ld.global.f32 	%f326, [%rd32+28];
	sub.f32 	%f327, %f326, %f460;
	ld.global.f32 	%f328, [%rd32+32];
	sub.f32 	%f329, %f328, %f459;
	ld.global.f32 	%f330, [%rd32+36];
	sub.f32 	%f331, %f330, %f458;
	mul.f32 	%f332, %f329, %f329;
	fma.rn.f32 	%f333, %f327, %f327, %f332;
	fma.rn.f32 	%f334, %f331, %f331, %f333;
	add.f32 	%f335, %f334, 0f2EDBE6FE;
	sqrt.rn.f32 	%f336, %f335;
	ld.global.f32 	%f337, [%rd32+52];
	mul.f32 	%f338, %f337, 0f2E92C4F8;
	div.rn.f32 	%f339, %f338, %f335;
	mul.f32 	%f340, %f327, %f339;
	div.rn.f32 	%f341, %f340, %f336;
	add.f32 	%f434, %f319, %f341;
	mul.f32 	%f342, %f329, %f339;
	div.rn.f32 	%f343, %f342, %f336;
	add.f32 	%f435, %f322, %f343;
	mul.f32 	%f344, %f331, %f339;
	div.rn.f32 	%f345, %f344, %f336;
	add.f32 	%f436, %f325, %f345;
	add.s32 	%r38, %r38, 4;
	add.s32 	%r40, %r40, 4;
	add.s64 	%rd32, %rd32, 112;
	setp.ne.s32 	%p13, %r40, 0;
	@%p13 bra 	$L__BB0_18;
$L__BB0_19:
	setp.eq.s32 	%p14, %r15, 0;
	@%p14 bra 	$L__BB0_24;
	setp.eq.s32 	%p15, %r15, 1;
	@%p15 bra 	$L__BB0_22;
	mul.wide.u32 	%rd25, %r38, 28;
	add.s64 	%rd26, %rd1, %rd25;
	ld.global.f32 	%f347, [%rd26];
	sub.f32 	%f348, %f347, %f460;
	ld.global.f32 	%f349, [%rd26+4];
	sub.f32 	%f350, %f349, %f459;
	ld.global.f32 	%f351, [%rd26+8];
	sub.f32 	%f352, %f351, %f458;
	mul.f32 	%f353, %f350, %f350;
	fma.rn.f32 	%f354, %f348, %f348, %f353;
	fma.rn.f32 	%f355, %f352, %f352, %f354;
	add.f32 	%f356, %f355, 0f2EDBE6FE;
	sqrt.rn.f32 	%f357, %f356;
	ld.global.f32 	%f358, [%rd26+24];
	mul.f32 	%f359, %f358, 0f2E92C4F8;
	div.rn.f32 	%f360, %f359, %f356;
	mul.f32 	%f361, %f348, %f360;
	div.rn.f32 	%f362, %f361, %f357;
	add.f32 	%f363, %f434, %f362;
	mul.f32 	%f364, %f350, %f360;
	div.rn.f32 	%f365, %f364, %f357;
	add.f32 	%f366, %f435, %f365;
	mul.f32 	%f367, %f352, %f360;
	div.rn.f32 	%f368, %f367, %f357;
	add.f32 	%f369, %f436, %f368;
	ld.global.f32 	%f370, [%rd26+28];
	sub.f32 	%f371, %f370, %f460;
	ld.global.f32 	%f372, [%rd26+32];
	sub.f32 	%f373, %f372, %f459;
	ld.global.f32 	%f374, [%rd26+36];
	sub.f32 	%f375, %f374, %f458;
	mul.f32 	%f376, %f373, %f373;
	fma.rn.f32 	%f377, %f371, %f371, %f376;
	fma.rn.f32 	%f378, %f375, %f375, %f377;
	add.f32 	%f379, %f378, 0f2EDBE6FE;
	sqrt.rn.f32 	%f380, %f379;
	ld.global.f32 	%f381, [%rd26+52];
	mul.f32 	%f382, %f381, 0f2E92C4F8;
	div.rn.f32 	%f383, %f382, %f379;
	mul.f32 	%f384, %f371, %f383;
	div.rn.f32 	%f385, %f384, %f380;
	add.f32 	%f434, %f363, %f385;
	mul.f32 	%f386, %f373, %f383;
	div.rn.f32 	%f387, %f386, %f380;
	add.f32 	%f435, %f366, %f387;
	mul.f32 	%f388, %f375, %f383;
	div.rn.f32 	%f389, %f388, %f380;
	add.f32 	%f436, %f369, %f389;
	add.s32 	%r38, %r38, 2;
$L__BB0_22:
	and.b32  	%r34, %r14, 1;
	setp.eq.b32 	%p16, %r34, 1;
	not.pred 	%p17, %p16;
	@%p17 bra 	$L__BB0_24;
	mul.wide.u32 	%rd27, %r38, 28;
	add.s64 	%rd28, %rd1, %rd27;
	ld.global.f32 	%f390, [%rd28];
	sub.f32 	%f391, %f390, %f460;
	ld.global.f32 	%f392, [%rd28+4];
	sub.f32 	%f393, %f392, %f459;
	ld.global.f32 	%f394, [%rd28+8];
	sub.f32 	%f395, %f394, %f458;
	mul.f32 	%f396, %f393, %f393;
	fma.rn.f32 	%f397, %f391, %f391, %f396;
	fma.rn.f32 	%f398, %f395, %f395, %f397;
	add.f32 	%f399, %f398, 0f2EDBE6FE;
	sqrt.rn.f32 	%f400, %f399;
	ld.global.f32 	%f401, [%rd28+24];
	mul.f32 	%f402, %f401, 0f2E92C4F8;
	div.rn.f32 	%f403, %f402, %f399;
	mul.f32 	%f404, %f391, %f403;
	div.rn.f32 	%f405, %f404, %f400;
	add.f32 	%f434, %f434, %f405;
	mul.f32 	%f406, %f393, %f403;
	div.rn.f32 	%f407, %f406, %f400;
	add.f32 	%f435, %f435, %f407;
	mul.f32 	%f408, %f395, %f403;
	div.rn.f32 	%f409, %f408, %f400;
	add.f32 	%f436, %f436, %f409;
$L__BB0_24:
	mul.wide.s32 	%rd29, %r1, 28;
	add.s64 	%rd30, %rd1, %rd29;
	ld.global.f32 	%f410, [%rd30+12];
	fma.rn.f32 	%f411, %f434, 0f3A83126F, %f410;
	st.global.f32 	[%rd30+12], %f411;
	ld.global.f32 	%f412, [%rd30+16];
	fma.rn.f32 	%f413, %f435, 0f3A83126F, %f412;
	st.global.f32 	[%rd30+16], %f413;
	ld.global.f32 	%f414, [%rd30+20];
	fma.rn.f32 	%f415, %f436, 0f3A83126F, %f414;
	st.global.f32 	[%rd30+20], %f415;
	fma.rn.f32 	%f416, %f411, 0f3A83126F, %f460;
	st.global.f32 	[%rd30], %f416;
	fma.rn.f32 	%f417, %f413, 0f3A83126F, %f459;
	st.global.f32 	[%rd30+4], %f417;
	fma.rn.f32 	%f418, %f415, 0f3A83126F, %f458;
	st.global.f32 	[%rd30+8], %f418;
$L__BB0_25:
	ret;

}


// ===== COMPILED SASS (sm_100) =====

	.target	sm_100

	.elftype	@"ET_EXEC"


//--------------------- .note.nv.tkinfo           --------------------------
	.section	.note.nv.tkinfo,"",@"SHT_NOTE"
	.sectionflags	@"SHF_NOTE_NV_TKINFO"
	.tkinfo
        /*0018*/ 	.word	0x00000002
        /*0030*/ 	.string	""
        /*0030*/ 	.string	"ptxas"
        /*0030*/ 	.string	"Cuda compilation tools, release 13.0, V13.0.88"
        /*0030*/ 	.string	"Build cuda_13.0.r13.0/compiler.36424714_0"
        /*0030*/ 	.string	"-arch sm_100 -m 64 "



//--------------------- .note.nv.cuinfo           --------------------------
	.section	.note.nv.cuinfo,"",@"SHT_NOTE"
	.sectionflags	@"SHF_NOTE_NV_CUINFO"
        /*0018*/ 	.short	0x0002
        /*001a*/ 	.short	0x0064
        /*001c*/ 	.short	0x0082
	.zero		2


//--------------------- .nv.info                  --------------------------
	.section	.nv.info,"",@"SHT_CUDA_INFO"
	.align	4


	//----- nvinfo : EIATTR_REGCOUNT
	.align		4
        /*0000*/ 	.byte	0x04, 0x2f
        /*0002*/ 	.short	(.L_1 - .L_0)
	.align		4
.L_0:
        /*0004*/ 	.word	index@(_Z12updateBodiesP4Bodyi)
        /*0008*/ 	.word	0x00000020


	//----- nvinfo : EIATTR_FRAME_SIZE
	.align		4
.L_1:
        /*000c*/ 	.byte	0x04, 0x11
        /*000e*/ 	.short	(.L_3 - .L_2)
	.align		4
.L_2:
        /*0010*/ 	.word	index@($__internal_1_$__cuda_sm3x_div_rn_noftz_f32_slowpath)
        /*0014*/ 	.word	0x00000000


	//----- nvinfo : EIATTR_FRAME_SIZE
	.align		4
.L_3:
        /*0018*/ 	.byte	0x04, 0x11
        /*001a*/ 	.short	(.L_5 - .L_4)
	.align		4
.L_4:
        /*001c*/ 	.word	index@($__internal_0_$__cuda_sm20_sqrt_rn_f32_slowpath)
        /*0020*/ 	.word	0x00000000


	//----- nvinfo : EIATTR_FRAME_SIZE
	.align		4
.L_5:
        /*0024*/ 	.byte	0x04, 0x11
        /*0026*/ 	.short	(.L_7 - .L_6)
	.align		4
.L_6:
        /*0028*/ 	.word	index@(_Z12updateBodiesP4Bodyi)
        /*002c*/ 	.word	0x00000000


	//----- nvinfo : EIATTR_MIN_STACK_SIZE
	.align		4
.L_7:
        /*0030*/ 	.byte	0x04, 0x12
        /*0032*/ 	.short	(.L_9 - .L_8)
	.align		4
.L_8:
        /*0034*/ 	.word	index@(_Z12updateBodiesP4Bodyi)
        /*0038*/ 	.word	0x00000000
.L_9:


//--------------------- .nv.compat                --------------------------
	.section	.nv.compat,"",@"SHT_CUDA_COMPAT_INFO"
	.align	4
        /*0000*/ 	.byte	0x02, 0x09, 0x00, 0x00, 0x02, 0x02, 0x01, 0x00, 0x02, 0x05, 0x05, 0x00, 0x03, 0x07, 0x01, 0x01
        /*0010*/ 	.byte	0x02, 0x03, 0x00, 0x00, 0x02, 0x06, 0x01, 0x00, 0x04, 0x0b, 0x08, 0x00, 0x01, 0x00, 0x00, 0x00
        /*0020*/ 	.byte	0x00, 0x00, 0x00, 0x00


//--------------------- .nv.info._Z12updateBodiesP4Bodyi --------------------------
	.section	.nv.info._Z12updateBodiesP4Bodyi,"",@"SHT_CUDA_INFO"
	.sectionflags	@""
	.align	4


	//----- nvinfo : EIATTR_CUDA_API_VERSION
	.align		4
        /*0000*/ 	.byte	0x04, 0x37
        /*0002*/ 	.short	(.L_11 - .L_10)
.L_10:
        /*0004*/ 	.word	0x00000082


	//----- nvinfo : EIATTR_KPARAM_INFO
	.align		4
.L_11:
        /*0008*/ 	.byte	0x04, 0x17
        /*000a*/ 	.short	(.L_13 - .L_12)
.L_12:
        /*000c*/ 	.word	0x00000000
        /*0010*/ 	.short	0x0001
        /*0012*/ 	.short	0x0008
        /*0014*/ 	.byte	0x00, 0xf0, 0x11, 0x00


	//----- nvinfo : EIATTR_KPARAM_INFO
	.align		4
.L_13:
        /*0018*/ 	.byte	0x04, 0x17
        /*001a*/ 	.short	(.L_15 - .L_14)
.L_14:
        /*001c*/ 	.word	0x00000000
        /*0020*/ 	.short	0x0000
        /*0022*/ 	.short	0x0000
        /*0024*/ 	.byte	0x00, 0xf5, 0x21, 0x00


	//----- nvinfo : EIATTR_SPARSE_MMA_MASK
	.align		4
.L_15:
        /*0028*/ 	.byte	0x03, 0x50
        /*002a*/ 	.short	0x0000


	//----- nvinfo : EIATTR_MAXREG_COUNT
	.align		4
        /*002c*/ 	.byte	0x03, 0x1b
        /*002e*/ 	.short	0x00ff


	//----- nvinfo : EIATTR_MERCURY_ISA_VERSION
	.align		4
        /*0030*/ 	.byte	0x03, 0x5f
        /*0032*/ 	.short	0x0101


	//----- nvinfo : EIATTR_VRC_CTA_INIT_COUNT
	.align		4
        /*0034*/ 	.byte	0x02, 0x4a
	.zero		1
	.zero		1


	//----- nvinfo : EIATTR_EXIT_INSTR_OFFSETS
	.align		4
        /*0038*/ 	.byte	0x04, 0x1c
        /*003a*/ 	.short	(.L_17 - .L_16)


	//   ....[0]....
.L_16:
        /*003c*/ 	.word	0x00000070


	//   ....[1]....
        /*0040*/ 	.word	0x00005c40


	//----- nvinfo : EIATTR_CRS_STACK_SIZE
	.align		4
.L_17:
        /*0044*/ 	.byte	0x04, 0x1e
        /*0046*/ 	.short	(.L_19 - .L_18)
.L_18:
        /*0048*/ 	.word	0x00000000


	//----- nvinfo : EIATTR_CBANK_PARAM_SIZE
	.align		4
.L_19:
        /*004c*/ 	.byte	0x03, 0x19
        /*004e*/ 	.short	0x000c


	//----- nvinfo : EIATTR_PARAM_CBANK
	.align		4
        /*0050*/ 	.byte	0x04, 0x0a
        /*0052*/ 	.short	(.L_21 - .L_20)
	.align		4
.L_20:
        /*0054*/ 	.word	index@(.nv.constant0._Z12updateBodiesP4Bodyi)
        /*0058*/ 	.short	0x0380
        /*005a*/ 	.short	0x000c


	//----- nvinfo : EIATTR_SW_WAR
	.align		4
.L_21:
        /*005c*/ 	.byte	0x04, 0x36
        /*005e*/ 	.short	(.L_23 - .L_22)
.L_22:
        /*0060*/ 	.word	0x00000008
.L_23:


//--------------------- .nv.callgraph             --------------------------
	.section	.nv.callgraph,"",@"SHT_CUDA_CALLGRAPH"
	.align	4
	.sectionentsize	8
	.align		4
        /*0000*/ 	.word	0x00000000
	.align		4
        /*0004*/ 	.word	0xffffffff
	.align		4
        /*0008*/ 	.word	0x00000000
	.align		4
        /*000c*/ 	.word	0xfffffffe
	.align		4
        /*0010*/ 	.word	0x00000000
	.align		4
        /*0014*/ 	.word	0xfffffffd
	.align		4
        /*0018*/ 	.word	0x00000000
	.align		4
        /*001c*/ 	.word	0xfffffffc


//--------------------- .text._Z12updateBodiesP4Bodyi --------------------------
	.section	.text._Z12updateBodiesP4Bodyi,"ax",@progbits
	.align	128
        .global         _Z12updateBodiesP4Bodyi
        .type           _Z12updateBodiesP4Bodyi,@function
        .size           _Z12updateBodiesP4Bodyi,(.L_x_198 - _Z12updateBodiesP4Bodyi)
        .other          _Z12updateBodiesP4Bodyi,@"STO_CUDA_ENTRY STV_DEFAULT"
_Z12updateBodiesP4Bodyi:
.text._Z12updateBodiesP4Bodyi:
[----:B------:R-:W-:Y:S01]  /*0000*/  LDC R1, c[0x0][0x37c] ;  /* 0x0000df00ff017b82 */ /* 0x000fe20000000800 */
[----:B------:R-:W0:Y:S07]  /*0010*/  S2R R12, SR_TID.X ;  /* 0x00000000000c7919 */ /* 0x000e2e0000002100 */
[----:B------:R-:W0:Y:S01]  /*0020*/  S2UR UR4, SR_CTAID.X ;  /* 0x00000000000479c3 */ /* 0x000e220000002500 */
[----:B------:R-:W1:Y:S07]  /*0030*/  LDCU UR8, c[0x0][0x388] ;  /* 0x00007100ff0877ac */ /* 0x000e6e0008000800 */
[----:B------:R-:W0:Y:S02]  /*0040*/  LDC R3, c[0x0][0x360] ;  /* 0x0000d800ff037b82 */ /* 0x000e240000000800 */
[----:B0-----:R-:W-:-:S05]  /*0050*/  IMAD R12, R3, UR4, R12 ;  /* 0x00000004030c7c24 */ /* 0x001fca000f8e020c */
[----:B-1----:R-:W-:-:S13]  /*0060*/  ISETP.GE.AND P0, PT, R12, UR8, PT ;  /* 0x000000080c007c0c */ /* 0x002fda000bf06270 */
[----:B------:R-:W-:Y:S05]  /*0070*/  @P0 EXIT ;  /* 0x000000000000094d */ /* 0x000fea0003800000 */
[----:B------:R-:W-:Y:S01]  /*0080*/  ISETP.GE.AND P0, PT, R12, 0x1, PT ;  /* 0x000000010c00780c */ /* 0x000fe20003f06270 */
[----:B------:R-:W0:Y:S01]  /*0090*/  LDCU.64 UR6, c[0x0][0x358] ;  /* 0x00006b00ff0677ac */ /* 0x000e220008000a00 */
[----:B------:R-:W-:Y:S01]  /*00a0*/  BSSY.RECONVERGENT B2, `(.L_x_0) ;  /* 0x00002a0000027945 */ /* 0x000fe20003800200 */
[----:B------:R-:W-:Y:S01]  /*00b0*/  HFMA2 R3, -RZ, RZ, 0, 0 ;  /* 0x00000000ff037431 */ /* 0x000fe200000001ff */
[----:B------:R-:W-:Y:S01]  /*00c0*/  MOV R11, RZ ;  /* 0x000000ff000b7202 */ /* 0x000fe20000000f00 */
[----:B------:R-:W-:Y:S01]  /*00d0*/  HFMA2 R25, -RZ, RZ, 0, 0 ;  /* 0x00000000ff197431 */ /* 0x000fe200000001ff */
[----:B------:R-:W-:-:S07]  /*00e0*/  MOV R4, RZ ;  /* 0x000000ff00047202 */ /* 0x000fce0000000f00 */
[----:B------:R-:W-:Y:S05]  /*00f0*/  @!P0 BRA `(.L_x_1) ;  /* 0x0000002800688947 */ /* 0x000fea0003800000 */
[----:B------:R-:W1:Y:S02]  /*0100*/  LDC.64 R14, c[0x0][0x380] ;  /* 0x0000e000ff0e7b82 */ /* 0x000e640000000a00 */
[----:B-1----:R-:W-:-:S05]  /*0110*/  IMAD.WIDE.U32 R14, R12, 0x1c, R14 ;  /* 0x0000001c0c0e7825 */ /* 0x002fca00078e000e */
[----:B0-----:R0:W5:Y:S04]  /*0120*/  LDG.E R10, desc[UR6][R14.64] ;  /* 0x000000060e0a7981 */ /* 0x001168000c1e1900 */
[----:B------:R0:W5:Y:S04]  /*0130*/  LDG.E R9, desc[UR6][R14.64+0x4] ;  /* 0x000004060e097981 */ /* 0x000168000c1e1900 */
[----:B------:R0:W5:Y:S01]  /*0140*/  LDG.E R8, desc[UR6][R14.64+0x8] ;  /* 0x000008060e087981 */ /* 0x000162000c1e1900 */
[----:B------:R-:W-:Y:S01]  /*0150*/  VIMNMX R11, PT, PT, R12, UR8, PT ;  /* 0x000000080c0b7c48 */ /* 0x000fe2000bfe0100 */
[----:B------:R-:W-:Y:S01]  /*0160*/  BSSY.RECONVERGENT B3, `(.L_x_2) ;  /* 0x000017a000037945 */ /* 0x000fe20003800200 */
[----:B------:R-:W-:-:S02]  /*0170*/  MOV R4, RZ ;  /* 0x000000ff00047202 */ /* 0x000fc40000000f00 */
[C---:B------:R-:W-:Y:S02]  /*0180*/  ISETP.GE.AND P0, PT, R11.reuse, 0x4, PT ;  /* 0x000000040b00780c */ /* 0x040fe40003f06270 */
[----:B------:R-:W-:Y:S02]  /*0190*/  VIMNMX R11, PT, PT, R11, 0x1, !PT ;  /* 0x000000010b0b7848 */ /* 0x000fe40007fe0100 */
[----:B------:R-:W-:Y:S02]  /*01a0*/  MOV R6, RZ ;  /* 0x000000ff00067202 */ /* 0x000fe40000000f00 */
[----:B------:R-:W-:Y:S02]  /*01b0*/  MOV R25, RZ ;  /* 0x000000ff00197202 */ /* 0x000fe40000000f00 */
[----:B------:R-:W-:Y:S02]  /*01c0*/  MOV R3, RZ ;  /* 0x000000ff00037202 */ /* 0x000fe40000000f00 */
[----:B------:R-:W-:-:S03]  /*01d0*/  LOP3.LUT R7, R11, 0x3, RZ, 0xc0, !PT ;  /* 0x000000030b077812 */ /* 0x000fc600078ec0ff */
[----:B0-----:R-:W-:Y:S05]  /*01e0*/  @!P0 BRA `(.L_x_3) ;  /* 0x0000001400c48947 */ /* 0x001fea0003800000 */
[----:B------:R-:W0:Y:S01]  /*01f0*/  LDCU.64 UR4, c[0x0][0x380] ;  /* 0x00007000ff0477ac */ /* 0x000e220008000a00 */
[----:B------:R-:W-:Y:S01]  /*0200*/  LOP3.LUT R6, R11, 0x7ffffffc, RZ, 0xc0, !PT ;  /* 0x7ffffffc0b067812 */ /* 0x000fe200078ec0ff */
[----:B------:R-:W-:-:S03]  /*0210*/  HFMA2 R4, -RZ, RZ, 0, 0 ;  /* 0x00000000ff047431 */ /* 0x000fc600000001ff */
[----:B------:R-:W-:Y:S01]  /*0220*/  IADD3 R5, PT, PT, -R6, RZ, RZ ;  /* 0x000000ff06057210 */ /* 0x000fe20007ffe1ff */
[----:B0-----:R-:W-:-:S04]  /*0230*/  UIADD3 UR4, UP0, UPT, UR4, 0x38, URZ ;  /* 0x0000003804047890 */ /* 0x001fc8000ff1e0ff */
[----:B------:R-:W-:Y:S02]  /*0240*/  UIADD3.X UR5, UPT, UPT, URZ, UR5, URZ, UP0, !UPT ;  /* 0x00000005ff057290 */ /* 0x000fe400087fe4ff */
[----:B------:R-:W-:-:S04]  /*0250*/  MOV R16, UR4 ;  /* 0x0000000400107c02 */ /* 0x000fc80008000f00 */
[----:B------:R-:W-:-:S07]  /*0260*/  MOV R17, UR5 ;  /* 0x0000000500117c02 */ /* 0x000fce0008000f00 */
.L_x_48:
[----:B------:R-:W2:Y:S04]  /*0270*/  LDG.E R0, desc[UR6][R16.64+-0x34] ;  /* 0xffffcc0610007981 */ /* 0x000ea8000c1e1900 */
[----:B------:R-:W3:Y:S04]  /*0280*/  LDG.E R13, desc[UR6][R16.64+-0x38] ;  /* 0xffffc806100d7981 */ /* 0x000ee8000c1e1900 */
[----:B------:R-:W4:Y:S01]  /*0290*/  LDG.E R15, desc[UR6][R16.64+-0x30] ;  /* 0xffffd006100f7981 */ /* 0x000f22000c1e1900 */
[----:B------:R-:W-:Y:S01]  /*02a0*/  IADD3 R5, PT, PT, R5, 0x4, RZ ;  /* 0x0000000405057810 */ /* 0x000fe20007ffe0ff */
[----:B------:R-:W-:Y:S03]  /*02b0*/  BSSY.RECONVERGENT B0, `(.L_x_4) ;  /* 0x0000016000007945 */ /* 0x000fe60003800200 */
[----:B------:R-:W-:Y:S01]  /*02c0*/  ISETP.NE.AND P2, PT, R5, RZ, PT ;  /* 0x000000ff0500720c */ /* 0x000fe20003f45270 */
[----:B--2--5:R-:W-:Y:S01]  /*02d0*/  FADD R23, -R9, R0 ;  /* 0x0000000009177221 */ /* 0x024fe20000000100 */
[----:B---3--:R-:W-:-:S03]  /*02e0*/  FADD R24, -R10, R13 ;  /* 0x0000000d0a187221 */ /* 0x008fc60000000100 */
[----:B------:R-:W-:Y:S01]  /*02f0*/  FMUL R13, R23, R23 ;  /* 0x00000017170d7220 */ /* 0x000fe20000400000 */
[----:B----4-:R-:W-:-:S03]  /*0300*/  FADD R22, -R8, R15 ;  /* 0x0000000f08167221 */ /* 0x010fc60000000100 */
[----:B------:R-:W-:-:S04]  /*0310*/  FFMA R13, R24, R24, R13 ;  /* 0x00000018180d7223 */ /* 0x000fc8000000000d */
[----:B------:R-:W-:-:S04]  /*0320*/  FFMA R13, R22, R22, R13 ;  /* 0x00000016160d7223 */ /* 0x000fc8000000000d */
[----:B------:R-:W-:-:S04]  /*0330*/  FADD R20, R13, 9.9999994396249292095e-11 ;  /* 0x2edbe6fe0d147421 */ /* 0x000fc80000000000 */
[----:B------:R0:W1:Y:S01]  /*0340*/  MUFU.RSQ R13, R20 ;  /* 0x00000014000d7308 */ /* 0x0000620000001400 */
[----:B------:R-:W-:-:S04]  /*0350*/  IADD3 R0, PT, PT, R20, -0xd000000, RZ ;  /* 0xf300000014007810 */ /* 0x000fc80007ffe0ff */
[----:B------:R-:W-:-:S13]  /*0360*/  ISETP.GT.U32.AND P0, PT, R0, 0x727fffff, PT ;  /* 0x727fffff0000780c */ /* 0x000fda0003f04070 */
[----:B01----:R-:W-:Y:S05]  /*0370*/  @!P0 BRA `(.L_x_5) ;  /* 0x0000000000148947 */ /* 0x003fea0003800000 */
[----:B------:R-:W-:Y:S02]  /*0380*/  MOV R2, R20 ;  /* 0x0000001400027202 */ /* 0x000fe40000000f00 */
[----:B------:R-:W-:-:S07]  /*0390*/  MOV R0, 0x3b0 ;  /* 0x000003b000007802 */ /* 0x000fce0000000f00 */
[----:B------:R-:W-:Y:S05]  /*03a0*/  CALL.REL.NOINC `($__internal_0_$__cuda_sm20_sqrt_rn_f32_slowpath) ;  /* 0x0000005800287944 */ /* 0x000fea0003c00000 */
[----:B------:R-:W-:Y:S01]  /*03b0*/  MOV R27, R19 ;  /* 0x00000013001b7202 */ /* 0x000fe20000000f00 */
[----:B------:R-:W-:Y:S06]  /*03c0*/  BRA `(.L_x_6) ;  /* 0x0000000000107947 */ /* 0x000fec0003800000 */
.L_x_5:
[----:B------:R-:W-:Y:S01]  /*03d0*/  FMUL.FTZ R27, R20, R13 ;  /* 0x0000000d141b7220 */ /* 0x000fe20000410000 */
[----:B------:R-:W-:-:S03]  /*03e0*/  FMUL.FTZ R2, R13, 0.5 ;  /* 0x3f0000000d027820 */ /* 0x000fc60000410000 */
[----:B------:R-:W-:-:S04]  /*03f0*/  FFMA R0, -R27, R27, R20 ;  /* 0x0000001b1b007223 */ /* 0x000fc80000000114 */
[----:B------:R-:W-:-:S07]  /*0400*/  FFMA R27, R0, R2, R27 ;  /* 0x00000002001b7223 */ /* 0x000fce000000001b */
.L_x_6:
[----:B------:R-:W-:Y:S05]  /*0410*/  BSYNC.RECONVERGENT B0 ;  /* 0x0000000000007941 */ /* 0x000fea0003800200 */
.L_x_4:
[----:B------:R-:W2:Y:S01]  /*0420*/  LDG.E R0, desc[UR6][R16.64+-0x20] ;  /* 0xffffe00610007981 */ /* 0x000ea2000c1e1900 */
[----:B------:R-:W0:Y:S01]  /*0430*/  MUFU.RCP R13, R20 ;  /* 0x00000014000d7308 */ /* 0x000e220000001000 */
[----:B------:R-:W-:Y:S01]  /*0440*/  BSSY.RECONVERGENT B4, `(.L_x_7) ;  /* 0x000000c000047945 */ /* 0x000fe20003800200 */
[----:B0-----:R-:W-:-:S04]  /*0450*/  FFMA R2, -R20, R13, 1 ;  /* 0x3f80000014027423 */ /* 0x001fc8000000010d */
[----:B------:R-:W-:Y:S01]  /*0460*/  FFMA R13, R13, R2, R13 ;  /* 0x000000020d0d7223 */ /* 0x000fe2000000000d */
[----:B--2---:R-:W-:-:S04]  /*0470*/  FMUL R0, R0, 6.6743000015634379452e-11 ;  /* 0x2e92c4f800007820 */ /* 0x004fc80000400000 */
[----:B------:R-:W0:Y:S01]  /*0480*/  FCHK P0, R0, R20 ;  /* 0x0000001400007302 */ /* 0x000e220000000000 */
[----:B------:R-:W-:-:S04]  /*0490*/  FFMA R2, R0, R13, RZ ;  /* 0x0000000d00027223 */ /* 0x000fc800000000ff */
[----:B------:R-:W-:-:S04]  /*04a0*/  FFMA R29, -R20, R2, R0 ;  /* 0x00000002141d7223 */ /* 0x000fc80000000100 */
[----:B------:R-:W-:Y:S01]  /*04b0*/  FFMA R29, R13, R29, R2 ;  /* 0x0000001d0d1d7223 */ /* 0x000fe20000000002 */
[----:B0-----:R-:W-:Y:S06]  /*04c0*/  @!P0 BRA `(.L_x_8) ;  /* 0x00000000000c8947 */ /* 0x001fec0003800000 */
[----:B------:R-:W-:-:S07]  /*04d0*/  MOV R14, 0x4f0 ;  /* 0x000004f0000e7802 */ /* 0x000fce0000000f00 */
[----:B------:R-:W-:Y:S05]  /*04e0*/  CALL.REL.NOINC `($__internal_1_$__cuda_sm3x_div_rn_noftz_f32_slowpath) ;  /* 0x0000005800307944 */ /* 0x000fea0003c00000 */
[----:B------:R-:W-:-:S07]  /*04f0*/  MOV R29, R0 ;  /* 0x00000000001d7202 */ /* 0x000fce0000000f00 */
.L_x_8:
[----:B------:R-:W-:Y:S05]  /*0500*/  BSYNC.RECONVERGENT B4 ;  /* 0x0000000000047941 */ /* 0x000fea0003800200 */
.L_x_7:
[----:B------:R-:W0:Y:S01]  /*0510*/  MUFU.RCP R2, R27 ;  /* 0x0000001b00027308 */ /* 0x000e220000001000 */
[----:B------:R-:W-:Y:S01]  /*0520*/  FMUL R0, R24, R29 ;  /* 0x0000001d18007220 */ /* 0x000fe20000400000 */
[----:B------:R-:W-:Y:S06]  /*0530*/  BSSY.RECONVERGENT B4, `(.L_x_9) ;  /* 0x000000c000047945 */ /* 0x000fec0003800200 */
[----:B------:R-:W1:Y:S01]  /*0540*/  FCHK P0, R0, R27 ;  /* 0x0000001b00007302 */ /* 0x000e620000000000 */
[----:B0-----:R-:W-:-:S04]  /*0550*/  FFMA R13, R2, -R27, 1 ;  /* 0x3f800000020d7423 */ /* 0x001fc8000000081b */
[----:B------:R-:W-:-:S04]  /*0560*/  FFMA R13, R2, R13, R2 ;  /* 0x0000000d020d7223 */ /* 0x000fc80000000002 */
[----:B------:R-:W-:-:S04]  /*0570*/  FFMA R2, R0, R13, RZ ;  /* 0x0000000d00027223 */ /* 0x000fc800000000ff */
[----:B------:R-:W-:-:S04]  /*0580*/  FFMA R14, R2, -R27, R0 ;  /* 0x8000001b020e7223 */ /* 0x000fc80000000000 */
[----:B------:R-:W-:Y:S01]  /*0590*/  FFMA R24, R13, R14, R2 ;  /* 0x0000000e0d187223 */ /* 0x000fe20000000002 */
[----:B-1----:R-:W-:Y:S06]  /*05a0*/  @!P0 BRA `(.L_x_10) ;  /* 0x0000000000108947 */ /* 0x002fec0003800000 */
[----:B------:R-:W-:Y:S02]  /*05b0*/  MOV R20, R27 ;  /* 0x0000001b00147202 */ /* 0x000fe40000000f00 */
[----:B------:R-:W-:-:S07]  /*05c0*/  MOV R14, 0x5e0 ;  /* 0x000005e0000e7802 */ /* 0x000fce0000000f00 */
[----:B------:R-:W-:Y:S05]  /*05d0*/  CALL.REL.NOINC `($__internal_1_$__cuda_sm3x_div_rn_noftz_f32_slowpath) ;  /* 0x0000005400f47944 */ /* 0x000fea0003c00000 */
[----:B------:R-:W-:-:S07]  /*05e0*/  MOV R24, R0 ;  /* 0x0000000000187202 */ /* 0x000fce0000000f00 */
.L_x_10:
[----:B------:R-:W-:Y:S05]  /*05f0*/  BSYNC.RECONVERGENT B4 ;  /* 0x0000000000047941 */ /* 0x000fea0003800200 */
.L_x_9:
[----:B------:R-:W0:Y:S01]  /*0600*/  MUFU.RCP R0, R27 ;  /* 0x0000001b00007308 */ /* 0x000e220000001000 */
[----:B------:R-:W-:Y:S01]  /*0610*/  FMUL R23, R23, R29 ;  /* 0x0000001d17177220 */ /* 0x000fe20000400000 */
[----:B------:R-:W-:Y:S01]  /*0620*/  BSSY.RECONVERGENT B4, `(.L_x_11) ;  /* 0x000000e000047945 */ /* 0x000fe20003800200 */
[----:B------:R-:W-:-:S05]  /*0630*/  FADD R24, R24, R3 ;  /* 0x0000000318187221 */ /* 0x000fca0000000000 */
        /* <DEDUP_REMOVED lines=8> */
[----:B------:R-:W-:Y:S02]  /*06c0*/  MOV R20, R27 ;  /* 0x0000001b00147202 */ /* 0x000fe40000000f00 */
[----:B------:R-:W-:-:S07]  /*06d0*/  MOV R14, 0x6f0 ;  /* 0x000006f0000e7802 */ /* 0x000fce0000000f00 */
[----:B------:R-:W-:Y:S05]  /*06e0*/  CALL.REL.NOINC `($__internal_1_$__cuda_sm3x_div_rn_noftz_f32_slowpath) ;  /* 0x0000005400b07944 */ /* 0x000fea0003c00000 */
[----:B------:R-:W-:-:S07]  /*06f0*/  MOV R2, R0 ;  /* 0x0000000000027202 */ /* 0x000fce0000000f00 */
.L_x_12:
[----:B------:R-:W-:Y:S05]  /*0700*/  BSYNC.RECONVERGENT B4 ;  /* 0x0000000000047941 */ /* 0x000fea0003800200 */
.L_x_11:
        /* <DEDUP_REMOVED lines=15> */
.L_x_14:
[----:B------:R-:W-:Y:S05]  /*0800*/  BSYNC.RECONVERGENT B4 ;  /* 0x0000000000047941 */ /* 0x000fea0003800200 */
.L_x_13:
[----:B------:R-:W2:Y:S04]  /*0810*/  LDG.E R22, desc[UR6][R16.64+-0x18] ;  /* 0xffffe80610167981 */ /* 0x000ea8000c1e1900 */
[----:B------:R-:W3:Y:S04]  /*0820*/  LDG.E R23, desc[UR6][R16.64+-0x1c] ;  /* 0xffffe40610177981 */ /* 0x000ee8000c1e1900 */
[----:B------:R-:W4:Y:S01]  /*0830*/  LDG.E R3, desc[UR6][R16.64+-0x14] ;  /* 0xffffec0610037981 */ /* 0x000f22000c1e1900 */
[----:B------:R-:W-:Y:S01]  /*0840*/  BSSY.RECONVERGENT B0, `(.L_x_15) ;  /* 0x0000016000007945 */ /* 0x000fe20003800200 */
[----:B------:R-:W-:Y:S01]  /*0850*/  FADD R4, R0, R4 ;  /* 0x0000000400047221 */ /* 0x000fe20000000000 */
[----:B--2---:R-:W-:Y:S01]  /*0860*/  FADD R22, -R9, R22 ;  /* 0x0000001609167221 */ /* 0x004fe20000000100 */
        /* <DEDUP_REMOVED lines=15> */
.L_x_16:
[----:B------:R-:W-:Y:S01]  /*0960*/  FMUL.FTZ R27, R20, R13 ;  /* 0x0000000d141b7220 */ /* 0x000fe20000410000 */
[----:B------:R-:W-:-:S03]  /*0970*/  FMUL.FTZ R2, R13, 0.5 ;  /* 0x3f0000000d027820 */ /* 0x000fc60000410000 */
[----:B------:R-:W-:-:S04]  /*0980*/  FFMA R0, -R27, R27, R20 ;  /* 0x0000001b1b007223 */ /* 0x000fc80000000114 */
[----:B------:R-:W-:-:S07]  /*0990*/  FFMA R27, R0, R2, R27 ;  /* 0x00000002001b7223 */ /* 0x000fce000000001b */
.L_x_17:
[----:B------:R-:W-:Y:S05]  /*09a0*/  BSYNC.RECONVERGENT B0 ;  /* 0x0000000000007941 */ /* 0x000fea0003800200 */
.L_x_15:
        /* <DEDUP_REMOVED lines=14> */
.L_x_19:
[----:B------:R-:W-:Y:S05]  /*0a90*/  BSYNC.RECONVERGENT B4 ;  /* 0x0000000000047941 */ /* 0x000fea0003800200 */
.L_x_18:
        /* <DEDUP_REMOVED lines=14> */
.L_x_21:
[----:B------:R-:W-:Y:S05]  /*0b80*/  BSYNC.RECONVERGENT B4 ;  /* 0x0000000000047941 */ /* 0x000fea0003800200 */
.L_x_20:
        /* <DEDUP_REMOVED lines=16> */
.L_x_23:
[----:B------:R-:W-:Y:S05]  /*0c90*/  BSYNC.RECONVERGENT B4 ;  /* 0x0000000000047941 */ /* 0x000fea0003800200 */
.L_x_22:
        /* <DEDUP_REMOVED lines=15> */
.L_x_25:
[----:B------:R-:W-:Y:S05]  /*0d90*/  BSYNC.RECONVERGENT B4 ;  /* 0x0000000000047941 */ /* 0x000fea0003800200 */
.L_x_24:
        /* <DEDUP_REMOVED lines=21> */
.L_x_27:
[----:B------:R-:W-:Y:S01]  /*0ef0*/  FMUL.FTZ R27, R20, R13 ;  /* 0x0000000d141b7220 */ /* 0x000fe20000410000 */
[----:B------:R-:W-:-:S03]  /*0f00*/  FMUL.FTZ R2, R13, 0.5 ;  /* 0x3f0000000d027820 */ /* 0x000fc60000410000 */
[----:B------:R-:W-:-:S04]  /*0f10*/  FFMA R0, -R27, R27, R20 ;  /* 0x0000001b1b007223 */ /* 0x000fc80000000114 */
[----:B------:R-:W-:-:S07]  /*0f20*/  FFMA R27, R0, R2, R27 ;  /* 0x00000002001b7223 */ /* 0x000fce000000001b */
.L_x_28:
[----:B------:R-:W-:Y:S05]  /*0f30*/  BSYNC.RECONVERGENT B0 ;  /* 0x0000000000007941 */ /* 0x000fea0003800200 */
.L_x_26:
        /* <DEDUP_REMOVED lines=14> */
.L_x_30:
[----:B------:R-:W-:Y:S05]  /*1020*/  BSYNC.RECONVERGENT B4 ;  /* 0x0000000000047941 */ /* 0x000fea0003800200 */
.L_x_29:
        /* <DEDUP_REMOVED lines=14> */
.L_x_32:
[----:B------:R-:W-:Y:S05]  /*1110*/  BSYNC.RECONVERGENT B4 ;  /* 0x0000000000047941 */ /* 0x000fea0003800200 */
.L_x_31:
        /* <DEDUP_REMOVED lines=16> */
.L_x_34:
[----:B------:R-:W-:Y:S05]  /*1220*/  BSYNC.RECONVERGENT B4 ;  /* 0x0000000000047941 */ /* 0x000fea0003800200 */
.L_x_33:
        /* <DEDUP_REMOVED lines=15> */
.L_x_36:
[----:B------:R-:W-:Y:S05]  /*1320*/  BSYNC.RECONVERGENT B4 ;  /* 0x0000000000047941 */ /* 0x000fea0003800200 */
.L_x_35:
        /* <DEDUP_REMOVED lines=21> */
.L_x_38:
[----:B------:R-:W-:Y:S01]  /*1480*/  FMUL.FTZ R27, R20, R13 ;  /* 0x0000000d141b7220 */ /* 0x000fe20000410000 */
[----:B------:R-:W-:-:S03]  /*1490*/  FMUL.FTZ R2, R13, 0.5 ;  /* 0x3f0000000d027820 */ /* 0x000fc60000410000 */
[----:B------:R-:W-:-:S04]  /*14a0*/  FFMA R0, -R27, R27, R20 ;  /* 0x0000001b1b007223 */ /* 0x000fc80000000114 */
[----:B------:R-:W-:-:S07]  /*14b0*/  FFMA R27, R0, R2, R27 ;  /* 0x00000002001b7223 */ /* 0x000fce000000001b */
.L_x_39:
[----:B------:R-:W-:Y:S05]  /*14c0*/  BSYNC.RECONVERGENT B0 ;  /* 0x0000000000007941 */ /* 0x000fea0003800200 */
.L_x_37:
        /* <DEDUP_REMOVED lines=14> */
.L_x_41:
[----:B------:R-:W-:Y:S05]  /*15b0*/  BSYNC.RECONVERGENT B4 ;  /* 0x0000000000047941 */ /* 0x000fea0003800200 */
.L_x_40:
        /* <DEDUP_REMOVED lines=14> */
.L_x_43:
[----:B------:R-:W-:Y:S05]  /*16a0*/  BSYNC.RECONVERGENT B4 ;  /* 0x0000000000047941 */ /* 0x000fea0003800200 */
.L_x_42:
        /* <DEDUP_REMOVED lines=16> */
.L_x_45:
[----:B------:R-:W-:Y:S05]  /*17b0*/  BSYNC.RECONVERGENT B4 ;  /* 0x0000000000047941 */ /* 0x000fea0003800200 */
.L_x_44:
        /* <DEDUP_REMOVED lines=15> */
.L_x_47:
[----:B------:R-:W-:Y:S05]  /*18b0*/  BSYNC.RECONVERGENT B4 ;  /* 0x0000000000047941 */ /* 0x000fea0003800200 */
.L_x_46:
[----:B------:R-:W-:Y:S01]  /*18c0*/  IADD3 R16, P0, PT, R16, 0x70, RZ ;  /* 0x0000007010107810 */ /* 0x000fe20007f1e0ff */
[----:B------:R-:W-:-:S03]  /*18d0*/  FADD R4, R4, R0 ;  /* 0x0000000004047221 */ /* 0x000fc60000000000 */
[----:B------:R-:W-:Y:S01]  /*18e0*/  IADD3.X R17, PT, PT, RZ, R17, RZ, P0, !PT ;  /* 0x00000011ff117210 */ /* 0x000fe200007fe4ff */
[----:B------:R-:W-:Y:S08]  /*18f0*/  @P2 BRA `(.L_x_48) ;  /* 0xffffffe8005c2947 */ /* 0x000ff0000383ffff */
.L_x_3:
[----:B------:R-:W-:Y:S05]  /*1900*/  BSYNC.RECONVERGENT B3 ;  /* 0x0000000000037941 */ /* 0x000fea0003800200 */
.L_x_2:
[----:B------:R-:W-:-:S13]  /*1910*/  ISETP.NE.AND P0, PT, R7, RZ, PT ;  /* 0x000000ff0700720c */ /* 0x000fda0003f05270 */
[----:B------:R-:W-:Y:S05]  /*1920*/  @!P0 BRA `(.L_x_1) ;  /* 0x00000010005c8947 */ /* 0x000fea0003800000 */
[----:B------:R-:W-:Y:S01]  /*1930*/  ISETP.NE.AND P0, PT, R7, 0x1, PT ;  /* 0x000000010700780c */ /* 0x000fe20003f05270 */
[----:B------:R-:W-:-:S12]  /*1940*/  BSSY.RECONVERGENT B3, `(.L_x_49) ;  /* 0x00000b7000037945 */ /* 0x000fd80003800200 */
[----:B------:R-:W-:Y:S05]  /*1950*/  @!P0 BRA `(.L_x_50) ;  /* 0x0000000800d48947 */ /* 0x000fea0003800000 */
[----:B------:R-:W0:Y:S02]  /*1960*/  LDC.64 R22, c[0x0][0x380] ;  /* 0x0000e000ff167b82 */ /* 0x000e240000000a00 */
[----:B0-----:R-:W-:-:S05]  /*1970*/  IMAD.WIDE.U32 R22, R6, 0x1c, R22 ;  /* 0x0000001c06167825 */ /* 0x001fca00078e0016 */
[----:B------:R-:W2:Y:S04]  /*1980*/  LDG.E R0, desc[UR6][R22.64+0x4] ;  /* 0x0000040616007981 */ /* 0x000ea8000c1e1900 */
[----:B------:R-:W3:Y:S04]  /*1990*/  LDG.E R5, desc[UR6][R22.64] ;  /* 0x0000000616057981 */ /* 0x000ee8000c1e1900 */
[----:B------:R-:W4:Y:S01]  /*19a0*/  LDG.E R13, desc[UR6][R22.64+0x8] ;  /* 0x00000806160d7981 */ /* 0x000f22000c1e1900 */
[----:B------:R-:W-:Y:S01]  /*19b0*/  BSSY.RECONVERGENT B0, `(.L_x_51) ;  /* 0x0000015000007945 */ /* 0x000fe20003800200 */
        /* <DEDUP_REMOVED lines=16> */
.L_x_52:
[----:B------:R-:W-:Y:S01]  /*1ac0*/  FMUL.FTZ R17, R20, R13 ;  /* 0x0000000d14117220 */ /* 0x000fe20000410000 */
[----:B------:R-:W-:-:S03]  /*1ad0*/  FMUL.FTZ R2, R13, 0.5 ;  /* 0x3f0000000d027820 */ /* 0x000fc60000410000 */
[----:B------:R-:W-:-:S04]  /*1ae0*/  FFMA R0, -R17, R17, R20 ;  /* 0x0000001111007223 */ /* 0x000fc80000000114 */
[----:B------:R-:W-:-:S07]  /*1af0*/  FFMA R17, R0, R2, R17 ;  /* 0x0000000200117223 */ /* 0x000fce0000000011 */
.L_x_53:
[----:B------:R-:W-:Y:S05]  /*1b00*/  BSYNC.RECONVERGENT B0 ;  /* 0x0000000000007941 */ /* 0x000fea0003800200 */
.L_x_51:
        /* <DEDUP_REMOVED lines=14> */
.L_x_55:
[----:B------:R-:W-:Y:S05]  /*1bf0*/  BSYNC.RECONVERGENT B4 ;  /* 0x0000000000047941 */ /* 0x000fea0003800200 */
.L_x_54:
        /* <DEDUP_REMOVED lines=14> */
.L_x_57:
[----:B------:R-:W-:Y:S05]  /*1ce0*/  BSYNC.RECONVERGENT B4 ;  /* 0x0000000000047941 */ /* 0x000fea0003800200 */
.L_x_56:
        /* <DEDUP_REMOVED lines=16> */
.L_x_59:
[----:B------:R-:W-:Y:S05]  /*1df0*/  BSYNC.RECONVERGENT B4 ;  /* 0x0000000000047941 */ /* 0x000fea0003800200 */
.L_x_58:
        /* <DEDUP_REMOVED lines=15> */
.L_x_61:
[----:B------:R-:W-:Y:S05]  /*1ef0*/  BSYNC.RECONVERGENT B4 ;  /* 0x0000000000047941 */ /* 0x000fea0003800200 */
.L_x_60:
        /* <DEDUP_REMOVED lines=21> */
.L_x_63:
[----:B------:R-:W-:Y:S01]  /*2050*/  FMUL.FTZ R17, R20, R13 ;  /* 0x0000000d14117220 */ /* 0x000fe20000410000 */
[----:B------:R-:W-:-:S03]  /*2060*/  FMUL.FTZ R2, R13, 0.5 ;  /* 0x3f0000000d027820 */ /* 0x000fc60000410000 */
[----:B------:R-:W-:-:S04]  /*2070*/  FFMA R0, -R17, R17, R20 ;  /* 0x0000001111007223 */ /* 0x000fc80000000114 */
[----:B------:R-:W-:-:S07]  /*2080*/  FFMA R17, R0, R2, R17 ;  /* 0x0000000200117223 */ /* 0x000fce0000000011 */
.L_x_64:
[----:B------:R-:W-:Y:S05]  /*2090*/  BSYNC.RECONVERGENT B0 ;  /* 0x0000000000007941 */ /* 0x000fea0003800200 */
.L_x_62:
        /* <DEDUP_REMOVED lines=14> */
.L_x_66:
[----:B------:R-:W-:Y:S05]  /*2180*/  BSYNC.RECONVERGENT B4 ;  /* 0x0000000000047941 */ /* 0x000fea0003800200 */
.L_x_65:
        /* <DEDUP_REMOVED lines=14> */
.L_x_68:
[----:B------:R-:W-:Y:S05]  /*2270*/  BSYNC.RECONVERGENT B4 ;  /* 0x0000000000047941 */ /* 0x000fea0003800200 */
.L_x_67:
        /* <DEDUP_REMOVED lines=16> */
.L_x_70:
[----:B------:R-:W-:Y:S05]  /*2380*/  BSYNC.RECONVERGENT B4 ;  /* 0x0000000000047941 */ /* 0x000fea0003800200 */
.L_x_69:
        /* <DEDUP_REMOVED lines=15> */
.L_x_72:
[----:B------:R-:W-:Y:S05]  /*2480*/  BSYNC.RECONVERGENT B4 ;  /* 0x0000000000047941 */ /* 0x000fea0003800200 */
.L_x_71:
[----:B------:R-:W-:Y:S01]  /*2490*/  FADD R4, R4, R0 ;  /* 0x0000000004047221 */ /* 0x000fe20000000000 */
[----:B------:R-:W-:-:S07]  /*24a0*/  IADD3 R6, PT, PT, R6, 0x2, RZ ;  /* 0x0000000206067810 */ /* 0x000fce0007ffe0ff */
.L_x_50:
[----:B------:R-:W-:Y:S05]  /*24b0*/  BSYNC.RECONVERGENT B3 ;  /* 0x0000000000037941 */ /* 0x000fea0003800200 */
.L_x_49:
[----:B------:R-:W-:-:S04]  /*24c0*/  LOP3.LUT R0, R11, 0x1, RZ, 0xc0, !PT ;  /* 0x000000010b007812 */ /* 0x000fc800078ec0ff */
[----:B------:R-:W-:-:S13]  /*24d0*/  ISETP.NE.U32.AND P0, PT, R0, 0x1, PT ;  /* 0x000000010000780c */ /* 0x000fda0003f05070 */
[----:B------:R-:W-:Y:S05]  /*24e0*/  @P0 BRA `(.L_x_1) ;  /* 0x00000004006c0947 */ /* 0x000fea0003800000 */
        /* <DEDUP_REMOVED lines=22> */
.L_x_74:
[----:B------:R-:W-:Y:S01]  /*2650*/  FMUL.FTZ R5, R20, R7 ;  /* 0x0000000714057220 */ /* 0x000fe20000410000 */
[----:B------:R-:W-:-:S03]  /*2660*/  FMUL.FTZ R0, R7, 0.5 ;  /* 0x3f00000007007820 */ /* 0x000fc60000410000 */
[----:B------:R-:W-:-:S04]  /*2670*/  FFMA R6, -R5, R5, R20 ;  /* 0x0000000505067223 */ /* 0x000fc80000000114 */
[----:B------:R-:W-:-:S07]  /*2680*/  FFMA R6, R6, R0, R5 ;  /* 0x0000000006067223 */ /* 0x000fce0000000005 */
.L_x_75:
[----:B------:R-:W-:Y:S05]  /*2690*/  BSYNC.RECONVERGENT B0 ;  /* 0x0000000000007941 */ /* 0x000fea0003800200 */
.L_x_73:
        /* <DEDUP_REMOVED lines=14> */
.L_x_77:
[----:B------:R-:W-:Y:S05]  /*2780*/  BSYNC.RECONVERGENT B3 ;  /* 0x0000000000037941 */ /* 0x000fea0003800200 */
.L_x_76:
        /* <DEDUP_REMOVED lines=14> */
.L_x_79:
[----:B------:R-:W-:Y:S05]  /*2870*/  BSYNC.RECONVERGENT B3 ;  /* 0x0000000000037941 */ /* 0x000fea0003800200 */
.L_x_78:
        /* <DEDUP_REMOVED lines=16> */
.L_x_81:
[----:B------:R-:W-:Y:S05]  /*2980*/  BSYNC.RECONVERGENT B3 ;  /* 0x0000000000037941 */ /* 0x000fea0003800200 */
.L_x_80:
        /* <DEDUP_REMOVED lines=15> */
.L_x_83:
[----:B------:R-:W-:Y:S05]  /*2a80*/  BSYNC.RECONVERGENT B3 ;  /* 0x0000000000037941 */ /* 0x000fea0003800200 */
.L_x_82:
[----:B------:R-:W-:-:S07]  /*2a90*/  FADD R4, R4, R0 ;  /* 0x0000000004047221 */ /* 0x000fce0000000000 */
.L_x_1:
[----:B0-----:R-:W-:Y:S05]  /*2aa0*/  BSYNC.RECONVERGENT B2 ;  /* 0x0000000000027941 */ /* 0x001fea0003800200 */
.L_x_0:
[----:B------:R-:W0:Y:S01]  /*2ab0*/  LDCU UR4, c[0x0][0x388] ;  /* 0x00007100ff0477ac */ /* 0x000e220008000800 */
[----:B------:R-:W-:Y:S01]  /*2ac0*/  BSSY.RECONVERGENT B2, `(.L_x_84) ;  /* 0x0000067000027945 */ /* 0x000fe20003800200 */
[----:B0-----:R-:W-:-:S13]  /*2ad0*/  ISETP.GE.AND P0, PT, R11, UR4, PT ;  /* 0x000000040b007c0c */ /* 0x001fda000bf06270 */
[----:B------:R-:W-:Y:S05]  /*2ae0*/  @P0 BRA `(.L_x_85) ;  /* 0x0000000400900947 */ /* 0x000fea0003800000 */
[----:B------:R-:W-:Y:S01]  /*2af0*/  ISETP.NE.AND P0, PT, R11, R12, PT ;  /* 0x0000000c0b00720c */ /* 0x000fe20003f05270 */
[----:B------:R-:W-:-:S12]  /*2b00*/  BSSY.RECONVERGENT B3, `(.L_x_86) ;  /* 0x0000061000037945 */ /* 0x000fd80003800200 */
[----:B------:R-:W-:Y:S05]  /*2b10*/  @!P0 BRA `(.L_x_87) ;  /* 0x00000004007c8947 */ /* 0x000fea0003800000 */
[----:B-----5:R-:W0:Y:S02]  /*2b20*/  LDC.64 R8, c[0x0][0x380] ;  /* 0x0000e000ff087b82 */ /* 0x020e240000000a00 */
[----:B0-----:R-:W-:-:S04]  /*2b30*/  IMAD.WIDE.U32 R16, R11, 0x1c, R8 ;  /* 0x0000001c0b107825 */ /* 0x001fc800078e0008 */
[----:B------:R-:W-:Y:S01]  /*2b40*/  IMAD.WIDE R8, R12, 0x1c, R8 ;  /* 0x0000001c0c087825 */ /* 0x000fe200078e0208 */
[----:B------:R-:W2:Y:S04]  /*2b50*/  LDG.E R6, desc[UR6][R16.64+0x4] ;  /* 0x0000040610067981 */ /* 0x000ea8000c1e1900 */
[----:B------:R-:W2:Y:S04]  /*2b60*/  LDG.E R5, desc[UR6][R8.64+0x4] ;  /* 0x0000040608057981 */ /* 0x000ea8000c1e1900 */
[----:B------:R-:W3:Y:S04]  /*2b70*/  LDG.E R7, desc[UR6][R16.64] ;  /* 0x0000000610077981 */ /* 0x000ee8000c1e1900 */
[----:B------:R-:W3:Y:S04]  /*2b80*/  LDG.E R0, desc[UR6][R8.64] ;  /* 0x0000000608007981 */ /* 0x000ee8000c1e1900 */
[----:B------:R-:W4:Y:S04]  /*2b90*/  LDG.E R13, desc[UR6][R8.64+0x8] ;  /* 0x00000806080d7981 */ /* 0x000f28000c1e1900 */
[----:B------:R-:W4:Y:S01]  /*2ba0*/  LDG.E R2, desc[UR6][R16.64+0x8] ;  /* 0x0000080610027981 */ /* 0x000f22000c1e1900 */
[----:B------:R-:W-:Y:S01]  /*2bb0*/  BSSY.RECONVERGENT B0, `(.L_x_88) ;  /* 0x0000015000007945 */ /* 0x000fe20003800200 */
[----:B--2---:R-:W-:Y:S01]  /*2bc0*/  FADD R6, R6, -R5 ;  /* 0x8000000506067221 */ /* 0x004fe20000000000 */
[----:B---3--:R-:W-:-:S03]  /*2bd0*/  FADD R7, R7, -R0 ;  /* 0x8000000007077221 */ /* 0x008fc60000000000 */
[----:B------:R-:W-:-:S04]  /*2be0*/  FMUL R0, R6, R6 ;  /* 0x0000000606007220 */ /* 0x000fc80000400000 */
[----:B------:R-:W-:Y:S01]  /*2bf0*/  FFMA R0, R7, R7, R0 ;  /* 0x0000000707007223 */ /* 0x000fe20000000000 */
[----:B----4-:R-:W-:-:S04]  /*2c00*/  FADD R5, R2, -R13 ;  /* 0x8000000d02057221 */ /* 0x010fc80000000000 */
        /* <DEDUP_REMOVED lines=11> */
.L_x_89:
[----:B------:R-:W-:Y:S01]  /*2cc0*/  FMUL.FTZ R9, R20, R13 ;  /* 0x0000000d14097220 */ /* 0x000fe20000410000 */
[----:B------:R-:W-:-:S03]  /*2cd0*/  FMUL.FTZ R2, R13, 0.5 ;  /* 0x3f0000000d027820 */ /* 0x000fc60000410000 */
[----:B------:R-:W-:-:S04]  /*2ce0*/  FFMA R0, -R9, R9, R20 ;  /* 0x0000000909007223 */ /* 0x000fc80000000114 */
[----:B------:R-:W-:-:S07]  /*2cf0*/  FFMA R9, R0, R2, R9 ;  /* 0x0000000200097223 */ /* 0x000fce0000000009 */
.L_x_90:
[----:B------:R-:W-:Y:S05]  /*2d00*/  BSYNC.RECONVERGENT B0 ;  /* 0x0000000000007941 */ /* 0x000fea0003800200 */
.L_x_88:
        /* <DEDUP_REMOVED lines=14> */
.L_x_92:
[----:B------:R-:W-:Y:S05]  /*2df0*/  BSYNC.RECONVERGENT B4 ;  /* 0x0000000000047941 */ /* 0x000fea0003800200 */
.L_x_91:
        /* <DEDUP_REMOVED lines=14> */
.L_x_94:
[----:B------:R-:W-:Y:S05]  /*2ee0*/  BSYNC.RECONVERGENT B4 ;  /* 0x0000000000047941 */ /* 0x000fea0003800200 */
.L_x_93:
        /* <DEDUP_REMOVED lines=16> */
.L_x_96:
[----:B------:R-:W-:Y:S05]  /*2ff0*/  BSYNC.RECONVERGENT B4 ;  /* 0x0000000000047941 */ /* 0x000fea0003800200 */
.L_x_95:
        /* <DEDUP_REMOVED lines=15> */
.L_x_98:
[----:B------:R-:W-:Y:S05]  /*30f0*/  BSYNC.RECONVERGENT B4 ;  /* 0x0000000000047941 */ /* 0x000fea0003800200 */
.L_x_97:
[----:B------:R-:W-:-:S07]  /*3100*/  FADD R4, R4, R0 ;  /* 0x0000000004047221 */ /* 0x000fce0000000000 */
.L_x_87:
[----:B------:R-:W-:Y:S05]  /*3110*/  BSYNC.RECONVERGENT B3 ;  /* 0x0000000000037941 */ /* 0x000fea0003800200 */
.L_x_86:
[----:B------:R-:W-:-:S07]  /*3120*/  IADD3 R11, PT, PT, R11, 0x1, RZ ;  /* 0x000000010b0b7810 */ /* 0x000fce0007ffe0ff */
.L_x_85:
[----:B------:R-:W-:Y:S05]  /*3130*/  BSYNC.RECONVERGENT B2 ;  /* 0x0000000000027941 */ /* 0x000fea0003800200 */
.L_x_84:
[----:B------:R-:W0:Y:S01]  /*3140*/  LDCU UR4, c[0x0][0x388] ;  /* 0x00007100ff0477ac */ /* 0x000e220008000800 */
[----:B------:R-:W-:Y:S01]  /*3150*/  BSSY.RECONVERGENT B2, `(.L_x_99) ;  /* 0x000029d000027945 */ /* 0x000fe20003800200 */
[----:B0-----:R-:W-:-:S13]  /*3160*/  ISETP.GE.AND P0, PT, R11, UR4, PT ;  /* 0x000000040b007c0c */ /* 0x001fda000bf06270 */
[----:B------:R-:W-:Y:S05]  /*3170*/  @!P0 BRA `(.L_x_100) ;  /* 0x0000000000188947 */ /* 0x000fea0003800000 */
[----:B------:R-:W0:Y:S02]  /*3180*/  LDC.64 R6, c[0x0][0x380] ;  /* 0x0000e000ff067b82 */ /* 0x000e240000000a00 */
[----:B0-----:R-:W-:-:S05]  /*3190*/  IMAD.WIDE R6, R12, 0x1c, R6 ;  /* 0x0000001c0c067825 */ /* 0x001fca00078e0206 */
[----:B-----5:R0:W5:Y:S04]  /*31a0*/  LDG.E R10, desc[UR6][R6.64] ;  /* 0x00000006060a7981 */ /* 0x020168000c1e1900 */
[----:B------:R0:W5:Y:S04]  /*31b0*/  LDG.E R9, desc[UR6][R6.64+0x4] ;  /* 0x0000040606097981 */ /* 0x000168000c1e1900 */
[----:B------:R0:W5:Y:S01]  /*31c0*/  LDG.E R8, desc[UR6][R6.64+0x8] ;  /* 0x0000080606087981 */ /* 0x000162000c1e1900 */
[----:B------:R-:W-:Y:S05]  /*31d0*/  BRA `(.L_x_101) ;  /* 0x0000002800507947 */ /* 0x000fea0003800000 */
.L_x_100:
[----:B------:R-:W0:Y:S02]  /*31e0*/  LDC.64 R14, c[0x0][0x380] ;  /* 0x0000e000ff0e7b82 */ /* 0x000e240000000a00 */
[----:B0-----:R-:W-:-:S05]  /*31f0*/  IMAD.WIDE R16, R12, 0x1c, R14 ;  /* 0x0000001c0c107825 */ /* 0x001fca00078e020e */
[----:B-----5:R0:W5:Y:S04]  /*3200*/  LDG.E R10, desc[UR6][R16.64] ;  /* 0x00000006100a7981 */ /* 0x020168000c1e1900 */
[----:B------:R0:W5:Y:S04]  /*3210*/  LDG.E R9, desc[UR6][R16.64+0x4] ;  /* 0x0000040610097981 */ /* 0x000168000c1e1900 */
[----:B------:R0:W5:Y:S01]  /*3220*/  LDG.E R8, desc[UR6][R16.64+0x8] ;  /* 0x0000080610087981 */ /* 0x000162000c1e1900 */
[C---:B------:R-:W-:Y:S01]  /*3230*/  IADD3 R0, PT, PT, R11.reuse, -UR4, RZ ;  /* 0x800000040b007c10 */ /* 0x040fe2000fffe0ff */
[----:B------:R-:W-:Y:S01]  /*3240*/  BSSY.RECONVERGENT B3, `(.L_x_102) ;  /* 0x0000174000037945 */ /* 0x000fe20003800200 */
[----:B------:R-:W-:-:S02]  /*3250*/  IADD3 R7, PT, PT, -R11, UR4, RZ ;  /* 0x000000040b077c10 */ /* 0x000fc4000fffe1ff */
[----:B------:R-:W-:Y:S02]  /*3260*/  ISETP.GT.U32.AND P0, PT, R0, -0x4, PT ;  /* 0xfffffffc0000780c */ /* 0x000fe40003f04070 */
[----:B------:R-:W-:-:S11]  /*3270*/  LOP3.LUT R6, R7, 0x3, RZ, 0xc0, !PT ;  /* 0x0000000307067812 */ /* 0x000fd600078ec0ff */
[----:B0-----:R-:W-:Y:S05]  /*3280*/  @P0 BRA `(.L_x_103) ;  /* 0x0000001400bc0947 */ /* 0x001fea0003800000 */
[----:B------:R-:W-:Y:S01]  /*3290*/  IMAD.WIDE.U32 R14, R11, 0x1c, R14 ;  /* 0x0000001c0b0e7825 */ /* 0x000fe200078e000e */
[----:B------:R-:W-:Y:S02]  /*32a0*/  LOP3.LUT R5, R7, 0xfffffffc, RZ, 0xc0, !PT ;  /* 0xfffffffc07057812 */ /* 0x000fe400078ec0ff */
[----:B------:R-:W-:Y:S02]  /*32b0*/  IADD3 R16, P0, PT, R14, 0x38, RZ ;  /* 0x000000380e107810 */ /* 0x000fe40007f1e0ff */
[----:B------:R-:W-:Y:S02]  /*32c0*/  IADD3 R5, PT, PT, -R5, RZ, RZ ;  /* 0x000000ff05057210 */ /* 0x000fe40007ffe1ff */
[----:B------:R-:W-:-:S09]  /*32d0*/  IADD3.X R17, PT, PT, RZ, R15, RZ, P0, !PT ;  /* 0x0000000fff117210 */ /* 0x000fd200007fe4ff */
.L_x_148:
        /* <DEDUP_REMOVED lines=22> */
.L_x_105:
[----:B------:R-:W-:Y:S01]  /*3440*/  FMUL.FTZ R27, R20, R13 ;  /* 0x0000000d141b7220 */ /* 0x000fe20000410000 */
[----:B------:R-:W-:-:S03]  /*3450*/  FMUL.FTZ R2, R13, 0.5 ;  /* 0x3f0000000d027820 */ /* 0x000fc60000410000 */
[----:B------:R-:W-:-:S04]  /*3460*/  FFMA R0, -R27, R27, R20 ;  /* 0x0000001b1b007223 */ /* 0x000fc80000000114 */
[----:B------:R-:W-:-:S07]  /*3470*/  FFMA R27, R0, R2, R27 ;  /* 0x00000002001b7223 */ /* 0x000fce000000001b */
.L_x_106:
[----:B------:R-:W-:Y:S05]  /*3480*/  BSYNC.RECONVERGENT B0 ;  /* 0x0000000000007941 */ /* 0x000fea0003800200 */
.L_x_104:
        /* <DEDUP_REMOVED lines=14> */
.L_x_108:
[----:B------:R-:W-:Y:S05]  /*3570*/  BSYNC.RECONVERGENT B4 ;  /* 0x0000000000047941 */ /* 0x000fea0003800200 */
.L_x_107:
        /* <DEDUP_REMOVED lines=14> */
.L_x_110:
[----:B------:R-:W-:Y:S05]  /*3660*/  BSYNC.RECONVERGENT B4 ;  /* 0x0000000000047941 */ /* 0x000fea0003800200 */
.L_x_109:
        /* <DEDUP_REMOVED lines=16> */
.L_x_112:
[----:B------:R-:W-:Y:S05]  /*3770*/  BSYNC.RECONVERGENT B4 ;  /* 0x0000000000047941 */ /* 0x000fea0003800200 */
.L_x_111:
        /* <DEDUP_REMOVED lines=15> */
.L_x_114:
[----:B------:R-:W-:Y:S05]  /*3870*/  BSYNC.RECONVERGENT B4 ;  /* 0x0000000000047941 */ /* 0x000fea0003800200 */
.L_x_113:
        /* <DEDUP_REMOVED lines=21> */
.L_x_116:
[----:B------:R-:W-:Y:S01]  /*39d0*/  FMUL.FTZ R27, R20, R13 ;  /* 0x0000000d141b7220 */ /* 0x000fe20000410000 */
[----:B------:R-:W-:-:S03]  /*39e0*/  FMUL.FTZ R2, R13, 0.5 ;  /* 0x3f0000000d027820 */ /* 0x000fc60000410000 */
[----:B------:R-:W-:-:S04]  /*39f0*/  FFMA R0, -R27, R27, R20 ;  /* 0x0000001b1b007223 */ /* 0x000fc80000000114 */
[----:B------:R-:W-:-:S07]  /*3a00*/  FFMA R27, R0, R2, R27 ;  /* 0x00000002001b7223 */ /* 0x000fce000000001b */
.L_x_117:
[----:B------:R-:W-:Y:S05]  /*3a10*/  BSYNC.RECONVERGENT B0 ;  /* 0x0000000000007941 */ /* 0x000fea0003800200 */
.L_x_115:
        /* <DEDUP_REMOVED lines=14> */
.L_x_119:
[----:B------:R-:W-:Y:S05]  /*3b00*/  BSYNC.RECONVERGENT B4 ;  /* 0x0000000000047941 */ /* 0x000fea0003800200 */
.L_x_118:
        /* <DEDUP_REMOVED lines=14> */
.L_x_121:
[----:B------:R-:W-:Y:S05]  /*3bf0*/  BSYNC.RECONVERGENT B4 ;  /* 0x0000000000047941 */ /* 0x000fea0003800200 */
.L_x_120:
        /* <DEDUP_REMOVED lines=16> */
.L_x_123:
[----:B------:R-:W-:Y:S05]  /*3d00*/  BSYNC.RECONVERGENT B4 ;  /* 0x0000000000047941 */ /* 0x000fea0003800200 */
.L_x_122:
        /* <DEDUP_REMOVED lines=15> */
.L_x_125:
[----:B------:R-:W-:Y:S05]  /*3e00*/  BSYNC.RECONVERGENT B4 ;  /* 0x0000000000047941 */ /* 0x000fea0003800200 */
.L_x_124:
        /* <DEDUP_REMOVED lines=21> */
.L_x_127:
[----:B------:R-:W-:Y:S01]  /*3f60*/  FMUL.FTZ R27, R20, R13 ;  /* 0x0000000d141b7220 */ /* 0x000fe20000410000 */
[----:B------:R-:W-:-:S03]  /*3f70*/  FMUL.FTZ R2, R13, 0.5 ;  /* 0x3f0000000d027820 */ /* 0x000fc60000410000 */
[----:B------:R-:W-:-:S04]  /*3f80*/  FFMA R0, -R27, R27, R20 ;  /* 0x0000001b1b007223 */ /* 0x000fc80000000114 */
[----:B------:R-:W-:-:S07]  /*3f90*/  FFMA R27, R0, R2, R27 ;  /* 0x00000002001b7223 */ /* 0x000fce000000001b */
.L_x_128:
[----:B------:R-:W-:Y:S05]  /*3fa0*/  BSYNC.RECONVERGENT B0 ;  /* 0x0000000000007941 */ /* 0x000fea0003800200 */
.L_x_126:
        /* <DEDUP_REMOVED lines=14> */
.L_x_130:
[----:B------:R-:W-:Y:S05]  /*4090*/  BSYNC.RECONVERGENT B4 ;  /* 0x0000000000047941 */ /* 0x000fea0003800200 */
.L_x_129:
        /* <DEDUP_REMOVED lines=14> */
.L_x_132:
[----:B------:R-:W-:Y:S05]  /*4180*/  BSYNC.RECONVERGENT B4 ;  /* 0x0000000000047941 */ /* 0x000fea0003800200 */
.L_x_131:
        /* <DEDUP_REMOVED lines=16> */
.L_x_134:
[----:B------:R-:W-:Y:S05]  /*4290*/  BSYNC.RECONVERGENT B4 ;  /* 0x0000000000047941 */ /* 0x000fea0003800200 */
.L_x_133:
        /* <DEDUP_REMOVED lines=15> */
.L_x_136:
[----:B------:R-:W-:Y:S05]  /*4390*/  BSYNC.RECONVERGENT B4 ;  /* 0x0000000000047941 */ /* 0x000fea0003800200 */
.L_x_135:
        /* <DEDUP_REMOVED lines=21> */
.L_x_138:
[----:B------:R-:W-:Y:S01]  /*44f0*/  FMUL.FTZ R27, R20, R13 ;  /* 0x0000000d141b7220 */ /* 0x000fe20000410000 */
[----:B------:R-:W-:-:S03]  /*4500*/  FMUL.FTZ R2, R13, 0.5 ;  /* 0x3f0000000d027820 */ /* 0x000fc60000410000 */
[----:B------:R-:W-:-:S04]  /*4510*/  FFMA R0, -R27, R27, R20 ;  /* 0x0000001b1b007223 */ /* 0x000fc80000000114 */
[----:B------:R-:W-:-:S07]  /*4520*/  FFMA R27, R0, R2, R27 ;  /* 0x00000002001b7223 */ /* 0x000fce000000001b */
.L_x_139:
[----:B------:R-:W-:Y:S05]  /*4530*/  BSYNC.RECONVERGENT B0 ;  /* 0x0000000000007941 */ /* 0x000fea0003800200 */
.L_x_137:
        /* <DEDUP_REMOVED lines=14> */
.L_x_141:
[----:B------:R-:W-:Y:S05]  /*4620*/  BSYNC.RECONVERGENT B4 ;  /* 0x0000000000047941 */ /* 0x000fea0003800200 */
.L_x_140:
        /* <DEDUP_REMOVED lines=14> */
.L_x_143:
[----:B------:R-:W-:Y:S05]  /*4710*/  BSYNC.RECONVERGENT B4 ;  /* 0x0000000000047941 */ /* 0x000fea0003800200 */
.L_x_142:
        /* <DEDUP_REMOVED lines=16> */
.L_x_145:
[----:B------:R-:W-:Y:S05]  /*4820*/  BSYNC.RECONVERGENT B4 ;  /* 0x0000000000047941 */ /* 0x000fea0003800200 */
.L_x_144:
        /* <DEDUP_REMOVED lines=15> */
.L_x_147:
[----:B------:R-:W-:Y:S05]  /*4920*/  BSYNC.RECONVERGENT B4 ;  /* 0x0000000000047941 */ /* 0x000fea0003800200 */
.L_x_146:
[----:B------:R-:W-:Y:S01]  /*4930*/  IADD3 R16, P0, PT, R16, 0x70, RZ ;  /* 0x0000007010107810 */ /* 0x000fe20007f1e0ff */
[----:B------:R-:W-:Y:S01]  /*4940*/  FADD R4, R4, R0 ;  /* 0x0000000004047221 */ /* 0x000fe20000000000 */
[----:B------:R-:W-:Y:S02]  /*4950*/  IADD3 R11, PT, PT, R11, 0x4, RZ ;  /* 0x000000040b0b7810 */ /* 0x000fe40007ffe0ff */
[----:B------:R-:W-:Y:S01]  /*4960*/  IADD3.X R17, PT, PT, RZ, R17, RZ, P0, !PT ;  /* 0x00000011ff117210 */ /* 0x000fe200007fe4ff */
[----:B------:R-:W-:Y:S08]  /*4970*/  @P2 BRA `(.L_x_148) ;  /* 0xffffffe800582947 */ /* 0x000ff0000383ffff */
.L_x_103:
[----:B------:R-:W-:Y:S05]  /*4980*/  BSYNC.RECONVERGENT B3 ;  /* 0x0000000000037941 */ /* 0x000fea0003800200 */
.L_x_102:
        /* <DEDUP_REMOVED lines=27> */
.L_x_152:
[----:B------:R-:W-:Y:S01]  /*4b40*/  FMUL.FTZ R23, R20, R13 ;  /* 0x0000000d14177220 */ /* 0x000fe20000410000 */
[----:B------:R-:W-:-:S03]  /*4b50*/  FMUL.FTZ R2, R13, 0.5 ;  /* 0x3f0000000d027820 */ /* 0x000fc60000410000 */
[----:B------:R-:W-:-:S04]  /*4b60*/  FFMA R0, -R23, R23, R20 ;  /* 0x0000001717007223 */ /* 0x000fc80000000114 */
[----:B------:R-:W-:-:S07]  /*4b70*/  FFMA R23, R0, R2, R23 ;  /* 0x0000000200177223 */ /* 0x000fce0000000017 */
.L_x_153:
[----:B------:R-:W-:Y:S05]  /*4b80*/  BSYNC.RECONVERGENT B0 ;  /* 0x0000000000007941 */ /* 0x000fea0003800200 */
.L_x_151:
        /* <DEDUP_REMOVED lines=14> */
.L_x_155:
[----:B------:R-:W-:Y:S05]  /*4c70*/  BSYNC.RECONVERGENT B4 ;  /* 0x0000000000047941 */ /* 0x000fea0003800200 */
.L_x_154:
        /* <DEDUP_REMOVED lines=14> */
.L_x_157:
[----:B------:R-:W-:Y:S05]  /*4d60*/  BSYNC.RECONVERGENT B4 ;  /* 0x0000000000047941 */ /* 0x000fea0003800200 */
.L_x_156:
        /* <DEDUP_REMOVED lines=16> */
.L_x_159:
[----:B------:R-:W-:Y:S05]  /*4e70*/  BSYNC.RECONVERGENT B4 ;  /* 0x0000000000047941 */ /* 0x000fea0003800200 */
.L_x_158:
        /* <DEDUP_REMOVED lines=15> */
.L_x_161:
[----:B------:R-:W-:Y:S05]  /*4f70*/  BSYNC.RECONVERGENT B4 ;  /* 0x0000000000047941 */ /* 0x000fea0003800200 */
.L_x_160:
        /* <DEDUP_REMOVED lines=21> */
.L_x_163:
[----:B------:R-:W-:Y:S01]  /*50d0*/  FMUL.FTZ R23, R20, R13 ;  /* 0x0000000d14177220 */ /* 0x000fe20000410000 */
[----:B------:R-:W-:-:S03]  /*50e0*/  FMUL.FTZ R2, R13, 0.5 ;  /* 0x3f0000000d027820 */ /* 0x000fc60000410000 */
[----:B------:R-:W-:-:S04]  /*50f0*/  FFMA R0, -R23, R23, R20 ;  /* 0x0000001717007223 */ /* 0x000fc80000000114 */
[----:B------:R-:W-:-:S07]  /*5100*/  FFMA R23, R0, R2, R23 ;  /* 0x0000000200177223 */ /* 0x000fce0000000017 */
.L_x_164:
[----:B------:R-:W-:Y:S05]  /*5110*/  BSYNC.RECONVERGENT B0 ;  /* 0x0000000000007941 */ /* 0x000fea0003800200 */
.L_x_162:
        /* <DEDUP_REMOVED lines=14> */
.L_x_166:
[----:B------:R-:W-:Y:S05]  /*5200*/  BSYNC.RECONVERGENT B4 ;  /* 0x0000000000047941 */ /* 0x000fea0003800200 */
.L_x_165:
        /* <DEDUP_REMOVED lines=14> */
.L_x_168:
[----:B------:R-:W-:Y:S05]  /*52f0*/  BSYNC.RECONVERGENT B4 ;  /* 0x0000000000047941 */ /* 0x000fea0003800200 */
.L_x_167:
        /* <DEDUP_REMOVED lines=16> */
.L_x_170:
[----:B------:R-:W-:Y:S05]  /*5400*/  BSYNC.RECONVERGENT B4 ;  /* 0x0000000000047941 */ /* 0x000fea0003800200 */
.L_x_169:
        /* <DEDUP_REMOVED lines=15> */
.L_x_172:
[----:B------:R-:W-:Y:S05]  /*5500*/  BSYNC.RECONVERGENT B4 ;  /* 0x0000000000047941 */ /* 0x000fea0003800200 */
.L_x_171:
[----:B------:R-:W-:Y:S01]  /*5510*/  FADD R4, R4, R0 ;  /* 0x0000000004047221 */ /* 0x000fe20000000000 */
[----:B------:R-:W-:-:S07]  /*5520*/  IADD3 R11, PT, PT, R11, 0x2, RZ ;  /* 0x000000020b0b7810 */ /* 0x000fce0007ffe0ff */
.L_x_150:
[----:B------:R-:W-:Y:S05]  /*5530*/  BSYNC.RECONVERGENT B3 ;  /* 0x0000000000037941 */ /* 0x000fea0003800200 */
.L_x_149:
        /* <DEDUP_REMOVED lines=20> */
[----:B------:R-:W-:-:S07]  /*5680*/  MOV R0, 0x56a0 ;  /* 0x000056a000007802 */ /* 0x000fce0000000f00 */
[----:B------:R-:W-:Y:S05]  /*5690*/  CALL.REL.NOINC `($__internal_0_$__cuda_sm20_sqrt_rn_f32_slowpath) ;  /* 0x00000004006c7944 */ /* 0x000fea0003c00000 */
[----:B------:R-:W-:Y:S01]  /*56a0*/  MOV R11, R19 ;  /* 0x00000013000b7202 */ /* 0x000fe20000000f00 */
[----:B------:R-:W-:Y:S06]  /*56b0*/  BRA `(.L_x_175) ;  /* 0x0000000000107947 */ /* 0x000fec0003800000 */
.L_x_174:
[----:B------:R-:W-:Y:S01]  /*56c0*/  FMUL.FTZ R11, R2, R13 ;  /* 0x0000000d020b7220 */ /* 0x000fe20000410000 */
[----:B------:R-:W-:-:S03]  /*56d0*/  FMUL.FTZ R13, R13, 0.5 ;  /* 0x3f0000000d0d7820 */ /* 0x000fc60000410000 */
[----:B------:R-:W-:-:S04]  /*56e0*/  FFMA R0, -R11, R11, R2 ;  /* 0x0000000b0b007223 */ /* 0x000fc80000000102 */
[----:B------:R-:W-:-:S07]  /*56f0*/  FFMA R11, R0, R13, R11 ;  /* 0x0000000d000b7223 */ /* 0x000fce000000000b */
.L_x_175:
[----:B------:R-:W-:Y:S05]  /*5700*/  BSYNC.RECONVERGENT B0 ;  /* 0x0000000000007941 */ /* 0x000fea0003800200 */
.L_x_173:
        /* <DEDUP_REMOVED lines=11> */
[----:B------:R-:W-:Y:S02]  /*57c0*/  MOV R20, R2 ;  /* 0x0000000200147202 */ /* 0x000fe40000000f00 */
[----:B------:R-:W-:-:S07]  /*57d0*/  MOV R14, 0x57f0 ;  /* 0x000057f0000e7802 */ /* 0x000fce0000000f00 */
[----:B------:R-:W-:Y:S05]  /*57e0*/  CALL.REL.NOINC `($__internal_1_$__cuda_sm3x_div_rn_noftz_f32_slowpath) ;  /* 0x0000000400707944 */ /* 0x000fea0003c00000 */
[----:B------:R-:W-:-:S07]  /*57f0*/  MOV R16, R0 ;  /* 0x0000000000107202 */ /* 0x000fce0000000f00 */
.L_x_177:
[----:B------:R-:W-:Y:S05]  /*5800*/  BSYNC.RECONVERGENT B3 ;  /* 0x0000000000037941 */ /* 0x000fea0003800200 */
.L_x_176:
        /* <DEDUP_REMOVED lines=14> */
.L_x_179:
[----:B------:R-:W-:Y:S05]  /*58f0*/  BSYNC.RECONVERGENT B3 ;  /* 0x0000000000037941 */ /* 0x000fea0003800200 */
.L_x_178:
        /* <DEDUP_REMOVED lines=16> */
.L_x_181:
[----:B------:R-:W-:Y:S05]  /*5a00*/  BSYNC.RECONVERGENT B3 ;  /* 0x0000000000037941 */ /* 0x000fea0003800200 */
.L_x_180:
        /* <DEDUP_REMOVED lines=15> */
.L_x_183:
[----:B------:R-:W-:Y:S05]  /*5b00*/  BSYNC.RECONVERGENT B3 ;  /* 0x0000000000037941 */ /* 0x000fea0003800200 */
.L_x_182:
[----:B------:R-:W-:-:S07]  /*5b10*/  FADD R4, R4, R0 ;  /* 0x0000000004047221 */ /* 0x000fce0000000000 */
.L_x_101:
[----:B------:R-:W-:Y:S05]  /*5b20*/  BSYNC.RECONVERGENT B2 ;  /* 0x0000000000027941 */ /* 0x000fea0003800200 */
.L_x_99:
[----:B0-----:R-:W0:Y:S02]  /*5b30*/  LDC.64 R6, c[0x0][0x380] ;  /* 0x0000e000ff067b82 */ /* 0x001e240000000a00 */
[----:B0-----:R-:W-:-:S05]  /*5b40*/  IMAD.WIDE R12, R12, 0x1c, R6 ;  /* 0x0000001c0c0c7825 */ /* 0x001fca00078e0206 */
[----:B------:R-:W2:Y:S04]  /*5b50*/  LDG.E R0, desc[UR6][R12.64+0xc] ;  /* 0x00000c060c007981 */ /* 0x000ea8000c1e1900 */
[----:B------:R-:W3:Y:S04]  /*5b60*/  LDG.E R2, desc[UR6][R12.64+0x10] ;  /* 0x000010060c027981 */ /* 0x000ee8000c1e1900 */
[----:B------:R-:W4:Y:S01]  /*5b70*/  LDG.E R5, desc[UR6][R12.64+0x14] ;  /* 0x000014060c057981 */ /* 0x000f22000c1e1900 */
[----:B--2---:R-:W-:Y:S01]  /*5b80*/  FFMA R3, R3, 0.0010000000474974513054, R0 ;  /* 0x3a83126f03037823 */ /* 0x004fe20000000000 */
[----:B---3--:R-:W-:-:S03]  /*5b90*/  FFMA R2, R25, 0.0010000000474974513054, R2 ;  /* 0x3a83126f19027823 */ /* 0x008fc60000000002 */
[----:B-----5:R-:W-:Y:S01]  /*5ba0*/  FFMA R7, R3, 0.0010000000474974513054, R10 ;  /* 0x3a83126f03077823 */ /* 0x020fe2000000000a */
[----:B------:R-:W-:Y:S01]  /*5bb0*/  STG.E desc[UR6][R12.64+0xc], R3 ;  /* 0x00000c030c007986 */ /* 0x000fe2000c101906 */
[----:B----4-:R-:W-:Y:S01]  /*5bc0*/  FFMA R5, R4, 0.0010000000474974513054, R5 ;  /* 0x3a83126f04057823 */ /* 0x010fe20000000005 */
[----:B------:R-:W-:Y:S02]  /*5bd0*/  FFMA R9, R2, 0.0010000000474974513054, R9 ;  /* 0x3a83126f02097823 */ /* 0x000fe40000000009 */
[----:B------:R-:W-:Y:S01]  /*5be0*/  STG.E desc[UR6][R12.64], R7 ;  /* 0x000000070c007986 */ /* 0x000fe2000c101906 */
[----:B------:R-:W-:-:S03]  /*5bf0*/  FFMA R11, R5, 0.0010000000474974513054, R8 ;  /* 0x3a83126f050b7823 */ /* 0x000fc60000000008 */
[----:B------:R-:W-:Y:S04]  /*5c00*/  STG.E desc[UR6][R12.64+0x10], R2 ;  /* 0x000010020c007986 */ /* 0x000fe8000c101906 */
[----:B------:R-:W-:Y:S04]  /*5c10*/  STG.E desc[UR6][R12.64+0x4], R9 ;  /* 0x000004090c007986 */ /* 0x000fe8000c101906 */
[----:B------:R-:W-:Y:S04]  /*5c20*/  STG.E desc[UR6][R12.64+0x14], R5 ;  /* 0x000014050c007986 */ /* 0x000fe8000c101906 */
[----:B------:R-:W-:Y:S01]  /*5c30*/  STG.E desc[UR6][R12.64+0x8], R11 ;  /* 0x0000080b0c007986 */ /* 0x000fe2000c101906 */
[----:B------:R-:W-:Y:S05]  /*5c40*/  EXIT ;  /* 0x000000000000794d */ /* 0x000fea0003800000 */
        .weak           $__internal_0_$__cuda_sm20_sqrt_rn_f32_slowpath
        .type           $__internal_0_$__cuda_sm20_sqrt_rn_f32_slowpath,@function
        .size           $__internal_0_$__cuda_sm20_sqrt_rn_f32_slowpath,($__internal_1_$__cuda_sm3x_div_rn_noftz_f32_slowpath - $__internal_0_$__cuda_sm20_sqrt_rn_f32_slowpath)
$__internal_0_$__cuda_sm20_sqrt_rn_f32_slowpath:
[----:B------:R-:W-:-:S13]  /*5c50*/  LOP3.LUT P0, RZ, R2, 0x7fffffff, RZ, 0xc0, !PT ;  /* 0x7fffffff02ff7812 */ /* 0x000fda000780c0ff */
[----:B------:R-:W-:Y:S01]  /*5c60*/  @!P0 MOV R19, R2 ;  /* 0x0000000200138202 */ /* 0x000fe20000000f00 */
[----:B------:R-:W-:Y:S06]  /*5c70*/  @!P0 BRA `(.L_x_184) ;  /* 0x0000000000408947 */ /* 0x000fec0003800000 */
[----:B------:R-:W-:-:S13]  /*5c80*/  FSETP.GEU.FTZ.AND P0, PT, R2, RZ, PT ;  /* 0x000000ff0200720b */ /* 0x000fda0003f1e000 */
[----:B------:R-:W-:Y:S01]  /*5c90*/  @!P0 MOV R19, 0x7fffffff ;  /* 0x7fffffff00138802 */ /* 0x000fe20000000f00 */
[----:B------:R-:W-:Y:S06]  /*5ca0*/  @!P0 BRA `(.L_x_184) ;  /* 0x0000000000348947 */ /* 0x000fec0003800000 */
[----:B------:R-:W-:-:S13]  /*5cb0*/  FSETP.GTU.FTZ.AND P0, PT, |R2|, +INF , PT ;  /* 0x7f8000000200780b */ /* 0x000fda0003f1c200 */
[----:B------:R-:W-:Y:S01]  /*5cc0*/  @P0 FADD.FTZ R19, R2, 1 ;  /* 0x3f80000002130421 */ /* 0x000fe20000010000 */
[----:B------:R-:W-:Y:S06]  /*5cd0*/  @P0 BRA `(.L_x_184) ;  /* 0x0000000000280947 */ /* 0x000fec0003800000 */
[----:B------:R-:W-:-:S13]  /*5ce0*/  FSETP.NEU.FTZ.AND P0, PT, |R2|, +INF , PT ;  /* 0x7f8000000200780b */ /* 0x000fda0003f1d200 */
[----:B------:R-:W-:Y:S01]  /*5cf0*/  @P0 FFMA R18, R2, 1.84467440737095516160e+19, RZ ;  /* 0x5f80000002120823 */ /* 0x000fe200000000ff */
[----:B------:R-:W-:-:S03]  /*5d00*/  @!P0 MOV R19, R2 ;  /* 0x0000000200138202 */ /* 0x000fc60000000f00 */
[----:B------:R-:W0:Y:S02]  /*5d10*/  @P0 MUFU.RSQ R13, R18 ;  /* 0x00000012000d0308 */ /* 0x000e240000001400 */
[----:B0-----:R-:W-:Y:S01]  /*5d20*/  @P0 FMUL.FTZ R15, R18, R13 ;  /* 0x0000000d120f0220 */ /* 0x001fe20000410000 */
[----:B------:R-:W-:-:S03]  /*5d30*/  @P0 FMUL.FTZ R13, R13, 0.5 ;  /* 0x3f0000000d0d0820 */ /* 0x000fc60000410000 */
[----:B------:R-:W-:-:S04]  /*5d40*/  @P0 FADD.FTZ R14, -R15, -RZ ;  /* 0x800000ff0f0e0221 */ /* 0x000fc80000010100 */
[----:B------:R-:W-:-:S04]  /*5d50*/  @P0 FFMA R14, R15, R14, R18 ;  /* 0x0000000e0f0e0223 */ /* 0x000fc80000000012 */
[----:B------:R-:W-:-:S04]  /*5d60*/  @P0 FFMA R13, R14, R13, R15 ;  /* 0x0000000d0e0d0223 */ /* 0x000fc8000000000f */
[----:B------:R-:W-:-:S07]  /*5d70*/  @P0 FMUL.FTZ R19, R13, 2.3283064365386962891e-10 ;  /* 0x2f8000000d130820 */ /* 0x000fce0000410000 */
.L_x_184:
[----:B------:R-:W-:Y:S01]  /*5d80*/  HFMA2 R15, -RZ, RZ, 0, 0 ;  /* 0x00000000ff0f7431 */ /* 0x000fe200000001ff */
[----:B------:R-:W-:-:S04]  /*5d90*/  MOV R14, R0 ;  /* 0x00000000000e7202 */ /* 0x000fc80000000f00 */
[----:B------:R-:W-:Y:S05]  /*5da0*/  RET.REL.NODEC R14 `(_Z12updateBodiesP4Bodyi) ;  /* 0xffffffa00e947950 */ /* 0x000fea0003c3ffff */
        .weak           $__internal_1_$__cuda_sm3x_div_rn_noftz_f32_slowpath
        .type           $__internal_1_$__cuda_sm3x_div_rn_noftz_f32_slowpath,@function
        .size           $__internal_1_$__cuda_sm3x_div_rn_noftz_f32_slowpath,(.L_x_198 - $__internal_1_$__cuda_sm3x_div_rn_noftz_f32_slowpath)
$__internal_1_$__cuda_sm3x_div_rn_noftz_f32_slowpath:
[----:B------:R-:W-:Y:S01]  /*5db0*/  SHF.R.U32.HI R2, RZ, 0x17, R20 ;  /* 0x00000017ff027819 */ /* 0x000fe20000011614 */
[----:B------:R-:W-:Y:S01]  /*5dc0*/  BSSY.RECONVERGENT B0, `(.L_x_185) ;  /* 0x0000062000007945 */ /* 0x000fe20003800200 */
[----:B------:R-:W-:Y:S02]  /*5dd0*/  SHF.R.U32.HI R19, RZ, 0x17, R0 ;  /* 0x00000017ff137819 */ /* 0x000fe40000011600 */
[----:B------:R-:W-:Y:S02]  /*5de0*/  LOP3.LUT R2, R2, 0xff, RZ, 0xc0, !PT ;  /* 0x000000ff02027812 */ /* 0x000fe400078ec0ff */
[----:B------:R-:W-:Y:S02]  /*5df0*/  LOP3.LUT R19, R19, 0xff, RZ, 0xc0, !PT ;  /* 0x000000ff13137812 */ /* 0x000fe400078ec0ff */
[----:B------:R-:W-:Y:S02]  /*5e00*/  IADD3 R15, PT, PT, R2, -0x1, RZ ;  /* 0xffffffff020f7810 */ /* 0x000fe40007ffe0ff */
[----:B------:R-:W-:-:S02]  /*5e10*/  IADD3 R18, PT, PT, R19, -0x1, RZ ;  /* 0xffffffff13127810 */ /* 0x000fc40007ffe0ff */
[----:B------:R-:W-:-:S04]  /*5e20*/  ISETP.GT.U32.AND P0, PT, R15, 0xfd, PT ;  /* 0x000000fd0f00780c */ /* 0x000fc80003f04070 */
[----:B------:R-:W-:-:S13]  /*5e30*/  ISETP.GT.U32.OR P0, PT, R18, 0xfd, P0 ;  /* 0x000000fd1200780c */ /* 0x000fda0000704470 */
[----:B------:R-:W-:Y:S01]  /*5e40*/  @!P0 MOV R13, RZ ;  /* 0x000000ff000d8202 */ /* 0x000fe20000000f00 */
[----:B------:R-:W-:Y:S06]  /*5e50*/  @!P0 BRA `(.L_x_186) ;  /* 0x00000000005c8947 */ /* 0x000fec0003800000 */
[----:B------:R-:W-:Y:S02]  /*5e60*/  FSETP.GTU.FTZ.AND P0, PT, |R0|, +INF , PT ;  /* 0x7f8000000000780b */ /* 0x000fe40003f1c200 */
[----:B------:R-:W-:-:S04]  /*5e70*/  FSETP.GTU.FTZ.AND P1, PT, |R20|, +INF , PT ;  /* 0x7f8000001400780b */ /* 0x000fc80003f3c200 */
[----:B------:R-:W-:-:S13]  /*5e80*/  PLOP3.LUT P0, PT, P0, P1, PT, 0xf8, 0x8f ;  /* 0x00000000008f781c */ /* 0x000fda0000703f70 */
[----:B------:R-:W-:Y:S05]  /*5e90*/  @P0 BRA `(.L_x_187) ;  /* 0x00000004004c0947 */ /* 0x000fea0003800000 */
[----:B------:R-:W-:-:S13]  /*5ea0*/  LOP3.LUT P0, RZ, R20, 0x7fffffff, R0, 0xc8, !PT ;  /* 0x7fffffff14ff7812 */ /* 0x000fda000780c800 */
[----:B------:R-:W-:Y:S05]  /*5eb0*/  @!P0 BRA `(.L_x_188) ;  /* 0x00000004003c8947 */ /* 0x000fea0003800000 */
[----:B------:R-:W-:Y:S02]  /*5ec0*/  FSETP.NEU.FTZ.AND P3, PT, |R0|, +INF , PT ;  /* 0x7f8000000000780b */ /* 0x000fe40003f7d200 */
[----:B------:R-:W-:Y:S02]  /*5ed0*/  FSETP.NEU.FTZ.AND P1, PT, |R20|, +INF , PT ;  /* 0x7f8000001400780b */ /* 0x000fe40003f3d200 */
[----:B------:R-:W-:-:S11]  /*5ee0*/  FSETP.NEU.FTZ.AND P0, PT, |R0|, +INF , PT ;  /* 0x7f8000000000780b */ /* 0x000fd60003f1d200 */
[----:B------:R-:W-:Y:S05]  /*5ef0*/  @!P1 BRA !P3, `(.L_x_188) ;  /* 0x00000004002c9947 */ /* 0x000fea0005800000 */
[----:B------:R-:W-:-:S04]  /*5f00*/  LOP3.LUT P3, RZ, R0, 0x7fffffff, RZ, 0xc0, !PT ;  /* 0x7fffffff00ff7812 */ /* 0x000fc8000786c0ff */
[----:B------:R-:W-:-:S13]  /*5f10*/  PLOP3.LUT P1, PT, P1, P3, PT, 0x2f, 0xf2 ;  /* 0x0000000000f2781c */ /* 0x000fda0000f26577 */
[----:B------:R-:W-:Y:S05]  /*5f20*/  @P1 BRA `(.L_x_189) ;  /* 0x0000000400181947 */ /* 0x000fea0003800000 */
[----:B------:R-:W-:-:S04]  /*5f30*/  LOP3.LUT P1, RZ, R20, 0x7fffffff, RZ, 0xc0, !PT ;  /* 0x7fffffff14ff7812 */ /* 0x000fc8000782c0ff */
[----:B------:R-:W-:-:S13]  /*5f40*/  PLOP3.LUT P0, PT, P0, P1, PT, 0x2f, 0xf2 ;  /* 0x0000000000f2781c */ /* 0x000fda0000702577 */
[----:B------:R-:W-:Y:S05]  /*5f50*/  @P0 BRA `(.L_x_190) ;  /* 0x0000000400000947 */ /* 0x000fea0003800000 */
[----:B------:R-:W-:Y:S02]  /*5f60*/  ISETP.GE.AND P0, PT, R18, RZ, PT ;  /* 0x000000ff1200720c */ /* 0x000fe40003f06270 */
[----:B------:R-:W-:-:S11]  /*5f70*/  ISETP.GE.AND P1, PT, R15, RZ, PT ;  /* 0x000000ff0f00720c */ /* 0x000fd60003f26270 */
[----:B------:R-:W-:Y:S01]  /*5f80*/  @P0 MOV R13, RZ ;  /* 0x000000ff000d0202 */ /* 0x000fe20000000f00 */
[----:B------:R-:W-:Y:S01]  /*5f90*/  @!P0 FFMA R0, R0, 1.84467440737095516160e+19, RZ ;  /* 0x5f80000000008823 */ /* 0x000fe200000000ff */
[----:B------:R-:W-:Y:S01]  /*5fa0*/  @!P0 MOV R13, 0xffffffc0 ;  /* 0xffffffc0000d8802 */ /* 0x000fe20000000f00 */
[----:B------:R-:W-:-:S03]  /*5fb0*/  @!P1 FFMA R20, R20, 1.84467440737095516160e+19, RZ ;  /* 0x5f80000014149823 */ /* 0x000fc600000000ff */
[----:B------:R-:W-:-:S07]  /*5fc0*/  @!P1 IADD3 R13, PT, PT, R13, 0x40, RZ ;  /* 0x000000400d0d9810 */ /* 0x000fce0007ffe0ff */
.L_x_186:
[----:B------:R-:W-:Y:S01]  /*5fd0*/  LEA R15, R2, 0xc0800000, 0x17 ;  /* 0xc0800000020f7811 */ /* 0x000fe200078eb8ff */
[----:B------:R-:W-:Y:S01]  /*5fe0*/  BSSY.RECONVERGENT B1, `(.L_x_191) ;  /* 0x0000036000017945 */ /* 0x000fe20003800200 */
[----:B------:R-:W-:Y:S02]  /*5ff0*/  IADD3 R19, PT, PT, R19, -0x7f, RZ ;  /* 0xffffff8113137810 */ /* 0x000fe40007ffe0ff */
[----:B------:R-:W-:-:S03]  /*6000*/  IADD3 R26, PT, PT, -R15, R20, RZ ;  /* 0x000000140f1a7210 */ /* 0x000fc60007ffe1ff */
[----:B------:R-:W-:Y:S01]  /*6010*/  IMAD R0, R19, -0x800000, R0 ;  /* 0xff80000013007824 */ /* 0x000fe200078e0200 */
[----:B------:R-:W0:Y:S01]  /*6020*/  MUFU.RCP R18, R26 ;  /* 0x0000001a00127308 */ /* 0x000e220000001000 */
[----:B------:R-:W-:-:S04]  /*6030*/  FADD.FTZ R15, -R26, -RZ ;  /* 0x800000ff1a0f7221 */ /* 0x000fc80000010100 */
[----:B0-----:R-:W-:-:S04]  /*6040*/  FFMA R21, R18, R15, 1 ;  /* 0x3f80000012157423 */ /* 0x001fc8000000000f */
[----:B------:R-:W-:-:S04]  /*6050*/  FFMA R21, R18, R21, R18 ;  /* 0x0000001512157223 */ /* 0x000fc80000000012 */
[----:B------:R-:W-:-:S04]  /*6060*/  FFMA R18, R0, R21, RZ ;  /* 0x0000001500127223 */ /* 0x000fc800000000ff */
[----:B------:R-:W-:-:S04]  /*6070*/  FFMA R20, R15, R18, R0 ;  /* 0x000000120f147223 */ /* 0x000fc80000000000 */
[----:B------:R-:W-:Y:S01]  /*6080*/  FFMA R20, R21, R20, R18 ;  /* 0x0000001415147223 */ /* 0x000fe20000000012 */
[----:B------:R-:W-:-:S03]  /*6090*/  IADD3 R18, PT, PT, R19, 0x7f, -R2 ;  /* 0x0000007f13127810 */ /* 0x000fc60007ffe802 */
[----:B------:R-:W-:Y:S01]  /*60a0*/  FFMA R15, R15, R20, R0 ;  /* 0x000000140f0f7223 */ /* 0x000fe20000000000 */
[----:B------:R-:W-:-:S03]  /*60b0*/  IADD3 R13, PT, PT, R18, R13, RZ ;  /* 0x0000000d120d7210 */ /* 0x000fc60007ffe0ff */
[----:B------:R-:W-:-:S05]  /*60c0*/  FFMA R0, R21, R15, R20 ;  /* 0x0000000f15007223 */ /* 0x000fca0000000014 */
[----:B------:R-:W-:-:S04]  /*60d0*/  SHF.R.U32.HI R2, RZ, 0x17, R0 ;  /* 0x00000017ff027819 */ /* 0x000fc80000011600 */
[----:B------:R-:W-:-:S04]  /*60e0*/  LOP3.LUT R2, R2, 0xff, RZ, 0xc0, !PT ;  /* 0x000000ff02027812 */ /* 0x000fc800078ec0ff */
[----:B------:R-:W-:-:S04]  /*60f0*/  IADD3 R2, PT, PT, R2, R13, RZ ;  /* 0x0000000d02027210 */ /* 0x000fc80007ffe0ff */
[----:B------:R-:W-:-:S04]  /*6100*/  IADD3 R18, PT, PT, R2, -0x1, RZ ;  /* 0xffffffff02127810 */ /* 0x000fc80007ffe0ff */
[----:B------:R-:W-:-:S13]  /*6110*/  ISETP.GE.U32.AND P0, PT, R18, 0xfe, PT ;  /* 0x000000fe1200780c */ /* 0x000fda0003f06070 */
[----:B------:R-:W-:Y:S05]  /*6120*/  @!P0 BRA `(.L_x_192) ;  /* 0x0000000000808947 */ /* 0x000fea0003800000 */
[----:B------:R-:W-:-:S13]  /*6130*/  ISETP.GT.AND P0, PT, R2, 0xfe, PT ;  /* 0x000000fe0200780c */ /* 0x000fda0003f04270 */
[----:B------:R-:W-:Y:S05]  /*6140*/  @P0 BRA `(.L_x_193) ;  /* 0x00000000006c0947 */ /* 0x000fea0003800000 */
[----:B------:R-:W-:-:S13]  /*6150*/  ISETP.GE.AND P0, PT, R2, 0x1, PT ;  /* 0x000000010200780c */ /* 0x000fda0003f06270 */
[----:B------:R-:W-:Y:S05]  /*6160*/  @P0 BRA `(.L_x_194) ;  /* 0x0000000000740947 */ /* 0x000fea0003800000 */
[----:B------:R-:W-:Y:S02]  /*6170*/  ISETP.GE.AND P0, PT, R2, -0x18, PT ;  /* 0xffffffe80200780c */ /* 0x000fe40003f06270 */
[----:B------:R-:W-:-:S11]  /*6180*/  LOP3.LUT R0, R0, 0x80000000, RZ, 0xc0, !PT ;  /* 0x8000000000007812 */ /* 0x000fd600078ec0ff */
[----:B------:R-:W-:Y:S05]  /*6190*/  @!P0 BRA `(.L_x_194) ;  /* 0x0000000000688947 */ /* 0x000fea0003800000 */
[CCC-:B------:R-:W-:Y:S01]  /*61a0*/  FFMA.RZ R13, R21.reuse, R15.reuse, R20.reuse ;  /* 0x0000000f150d7223 */ /* 0x1c0fe2000000c014 */
[CCC-:B------:R-:W-:Y:S01]  /*61b0*/  FFMA.RP R18, R21.reuse, R15.reuse, R20.reuse ;  /* 0x0000000f15127223 */ /* 0x1c0fe20000008014 */
[----:B------:R-:W-:Y:S01]  /*61c0*/  FFMA.RM R21, R21, R15, R20 ;  /* 0x0000000f15157223 */ /* 0x000fe20000004014 */
[C---:B------:R-:W-:Y:S02]  /*61d0*/  IADD3 R15, PT, PT, R2.reuse, 0x20, RZ ;  /* 0x00000020020f7810 */ /* 0x040fe40007ffe0ff */
[----:B------:R-:W-:Y:S02]  /*61e0*/  LOP3.LUT R13, R13, 0x7fffff, RZ, 0xc0, !PT ;  /* 0x007fffff0d0d7812 */ /* 0x000fe400078ec0ff */
[C---:B------:R-:W-:Y:S02]  /*61f0*/  ISETP.NE.AND P3, PT, R2.reuse, RZ, PT ;  /* 0x000000ff0200720c */ /* 0x040fe40003f65270 */
[----:B------:R-:W-:Y:S02]  /*6200*/  LOP3.LUT R20, R13, 0x800000, RZ, 0xfc, !PT ;  /* 0x008000000d147812 */ /* 0x000fe400078efcff */
[----:B------:R-:W-:-:S02]  /*6210*/  ISETP.NE.AND P1, PT, R2, RZ, PT ;  /* 0x000000ff0200720c */ /* 0x000fc40003f25270 */
[----:B------:R-:W-:Y:S02]  /*6220*/  IADD3 R2, PT, PT, -R2, RZ, RZ ;  /* 0x000000ff02027210 */ /* 0x000fe40007ffe1ff */
[----:B------:R-:W-:Y:S02]  /*6230*/  SHF.L.U32 R15, R20, R15, RZ ;  /* 0x0000000f140f7219 */ /* 0x000fe400000006ff */
[----:B------:R-:W-:Y:S02]  /*6240*/  FSETP.NEU.FTZ.AND P0, PT, R18, R21, PT ;  /* 0x000000151200720b */ /* 0x000fe40003f1d000 */
[----:B------:R-:W-:Y:S02]  /*6250*/  SEL R13, R2, RZ, P3 ;  /* 0x000000ff020d7207 */ /* 0x000fe40001800000 */
[----:B------:R-:W-:Y:S02]  /*6260*/  ISETP.NE.AND P1, PT, R15, RZ, P1 ;  /* 0x000000ff0f00720c */ /* 0x000fe40000f25270 */
[----:B------:R-:W-:-:S02]  /*6270*/  SHF.R.U32.HI R15, RZ, R13, R20 ;  /* 0x0000000dff0f7219 */ /* 0x000fc40000011614 */
[----:B------:R-:W-:Y:S02]  /*6280*/  PLOP3.LUT P0, PT, P0, P1, PT, 0xf8, 0x8f ;  /* 0x00000000008f781c */ /* 0x000fe40000703f70 */
[----:B------:R-:W-:Y:S02]  /*6290*/  SHF.R.U32.HI R13, RZ, 0x1, R15 ;  /* 0x00000001ff0d7819 */ /* 0x000fe4000001160f */
[----:B------:R-:W-:-:S04]  /*62a0*/  SEL R2, RZ, 0x1, !P0 ;  /* 0x00000001ff027807 */ /* 0x000fc80004000000 */
[----:B------:R-:W-:-:S04]  /*62b0*/  LOP3.LUT R2, R2, 0x1, R13, 0xf8, !PT ;  /* 0x0000000102027812 */ /* 0x000fc800078ef80d */
[----:B------:R-:W-:-:S04]  /*62c0*/  LOP3.LUT R2, R2, R15, RZ, 0xc0, !PT ;  /* 0x0000000f02027212 */ /* 0x000fc800078ec0ff */
[----:B------:R-:W-:-:S04]  /*62d0*/  IADD3 R13, PT, PT, R13, R2, RZ ;  /* 0x000000020d0d7210 */ /* 0x000fc80007ffe0ff */
[----:B------:R-:W-:Y:S01]  /*62e0*/  LOP3.LUT R0, R13, R0, RZ, 0xfc, !PT ;  /* 0x000000000d007212 */ /* 0x000fe200078efcff */
[----:B------:R-:W-:Y:S06]  /*62f0*/  BRA `(.L_x_194) ;  /* 0x0000000000107947 */ /* 0x000fec0003800000 */
.L_x_193:
[----:B------:R-:W-:-:S04]  /*6300*/  LOP3.LUT R0, R0, 0x80000000, RZ, 0xc0, !PT ;  /* 0x8000000000007812 */ /* 0x000fc800078ec0ff */
[----:B------:R-:W-:Y:S01]  /*6310*/  LOP3.LUT R0, R0, 0x7f800000, RZ, 0xfc, !PT ;  /* 0x7f80000000007812 */ /* 0x000fe200078efcff */
[----:B------:R-:W-:Y:S06]  /*6320*/  BRA `(.L_x_194) ;  /* 0x0000000000047947 */ /* 0x000fec0003800000 */
.L_x_192:
[----:B------:R-:W-:-:S07]  /*6330*/  LEA R0, R13, R0, 0x17 ;  /* 0x000000000d007211 */ /* 0x000fce00078eb8ff */
.L_x_194:
[----:B------:R-:W-:Y:S05]  /*6340*/  BSYNC.RECONVERGENT B1 ;  /* 0x0000000000017941 */ /* 0x000fea0003800200 */
.L_x_191:
[----:B------:R-:W-:Y:S05]  /*6350*/  BRA `(.L_x_195) ;  /* 0x0000000000207947 */ /* 0x000fea0003800000 */
.L_x_190:
[----:B------:R-:W-:-:S04]  /*6360*/  LOP3.LUT R0, R20, 0x80000000, R0, 0x48, !PT ;  /* 0x8000000014007812 */ /* 0x000fc800078e4800 */
[----:B------:R-:W-:Y:S01]  /*6370*/  LOP3.LUT R0, R0, 0x7f800000, RZ, 0xfc, !PT ;  /* 0x7f80000000007812 */ /* 0x000fe200078efcff */
[----:B------:R-:W-:Y:S06]  /*6380*/  BRA `(.L_x_195) ;  /* 0x0000000000147947 */ /* 0x000fec0003800000 */
.L_x_189:
[----:B------:R-:W-:Y:S01]  /*6390*/  LOP3.LUT R0, R20, 0x80000000, R0, 0x48, !PT ;  /* 0x8000000014007812 */ /* 0x000fe200078e4800 */
[----:B------:R-:W-:Y:S06]  /*63a0*/  BRA `(.L_x_195) ;  /* 0x00000000000c7947 */ /* 0x000fec0003800000 */
.L_x_188:
[----:B------:R-:W0:Y:S01]  /*63b0*/  MUFU.RSQ R0, -QNAN ;  /* 0xffc0000000007908 */ /* 0x000e220000001400 */
[----:B------:R-:W-:Y:S05]  /*63c0*/  BRA `(.L_x_195) ;  /* 0x0000000000047947 */ /* 0x000fea0003800000 */
.L_x_187:
[----:B------:R-:W-:-:S07]  /*63d0*/  FADD.FTZ R0, R0, R20 ;  /* 0x0000001400007221 */ /* 0x000fce0000010000 */
.L_x_195:
[----:B------:R-:W-:Y:S05]  /*63e0*/  BSYNC.RECONVERGENT B0 ;  /* 0x0000000000007941 */ /* 0x000fea0003800200 */
.L_x_185:
[----:B------:R-:W-:-:S04]  /*63f0*/  HFMA2 R15, -RZ, RZ, 0, 0 ;  /* 0x00000000ff0f7431 */ /* 0x000fc800000001ff */
[----:B0-----:R-:W-:Y:S05]  /*6400*/  RET.REL.NODEC R14 `(_Z12updateBodiesP4Bodyi) ;  /* 0xffffff980efc7950 */ /* 0x001fea0003c3ffff */
.L_x_196:
[----:B------:R-:W-:-:S00]  /*6410*/  BRA `(.L_x_196) ;  /* 0xfffffffc00fc7947 */ /* 0x000fc0000383ffff */
[----:B------:R-:W-:-:S00]  /*6420*/  NOP ;  /* 0x0000000000007918 */ /* 0x000fc00000000000 */
        /* <DEDUP_REMOVED lines=13> */
.L_x_198:


//--------------------- .nv.shared.reserved.0     --------------------------
	.section	.nv.shared.reserved.0,"aw",@nobits
	.weak		__nv_reservedSMEM_offset_0_alias
	.size		__nv_reservedSMEM_offset_0_alias, 0, 64
	.other		__nv_reservedSMEM_offset_0_alias,@"STO_CUDA_RESERVED_SHARED STV_DEFAULT"
__nv_reservedSMEM_offset_0_alias:
	.zero		0
	.zero		64


//--------------------- .nv.constant0._Z12updateBodiesP4Bodyi --------------------------
	.section	.nv.constant0._Z12updateBodiesP4Bodyi,"a",@progbits
	.sectionflags	@""
	.align	4
.nv.constant0._Z12updateBodiesP4Bodyi:
	.zero		908


//--------------------- SYMBOLS --------------------------

	.type		.nv.reservedSmem.offset0,@object
	.size		.nv.reservedSmem.offset0,0x4
